//
// Generated by NVIDIA NVVM Compiler
//
// Compiler Build ID: CL-36424714
// Cuda compilation tools, release 13.0, V13.0.88
// Based on NVVM 20.0.0
//

.version 9.0
.target sm_100
.address_size 64

	// .globl	rope_norm
.global .align 1 .b8 _ZN34_INTERNAL_1b553ea5_4_k_cu_89fd518e4cuda3std3__436_GLOBAL__N__1b553ea5_4_k_cu_89fd518e6ignoreE[1];
.global .align 1 .b8 _ZN34_INTERNAL_1b553ea5_4_k_cu_89fd518e4cuda3std3__45__cpo5beginE[1];
.global .align 1 .b8 _ZN34_INTERNAL_1b553ea5_4_k_cu_89fd518e4cuda3std3__45__cpo3endE[1];
.global .align 1 .b8 _ZN34_INTERNAL_1b553ea5_4_k_cu_89fd518e4cuda3std3__45__cpo6cbeginE[1];
.global .align 1 .b8 _ZN34_INTERNAL_1b553ea5_4_k_cu_89fd518e4cuda3std3__45__cpo4cendE[1];
.global .align 1 .b8 _ZN34_INTERNAL_1b553ea5_4_k_cu_89fd518e4cuda3std3__419piecewise_constructE[1];
.global .align 1 .b8 _ZN34_INTERNAL_1b553ea5_4_k_cu_89fd518e4cuda3std3__48in_placeE[1];
.global .align 1 .b8 _ZN34_INTERNAL_1b553ea5_4_k_cu_89fd518e4cuda3std6ranges3__45__cpo4swapE[1];
.global .align 1 .b8 _ZN34_INTERNAL_1b553ea5_4_k_cu_89fd518e4cuda3std6ranges3__45__cpo9iter_moveE[1];
.global .align 1 .b8 _ZN34_INTERNAL_1b553ea5_4_k_cu_89fd518e4cuda3std6ranges3__45__cpo7advanceE[1];
.global .align 4 .b8 __cudart_i2opi_f[24] = {65, 144, 67, 60, 153, 149, 98, 219, 192, 221, 52, 245, 209, 87, 39, 252, 41, 21, 68, 78, 110, 131, 249, 162};

.visible .entry rope_norm(
	.param .u64 .ptr .align 1 rope_norm_param_0,
	.param .u64 .ptr .align 1 rope_norm_param_1,
	.param .u64 .ptr .align 1 rope_norm_param_2,
	.param .u64 .ptr .align 1 rope_norm_param_3,
	.param .u32 rope_norm_param_4,
	.param .u32 rope_norm_param_5,
	.param .u32 rope_norm_param_6
)
{
	.reg .pred 	%p<2>;
	.reg .b32 	%r<20>;
	.reg .b32 	%f<10>;
	.reg .b64 	%rd<15>;

	ld.param.u64 	%rd1, [rope_norm_param_0];
	ld.param.u64 	%rd2, [rope_norm_param_1];
	ld.param.u64 	%rd3, [rope_norm_param_2];
	ld.param.u64 	%rd4, [rope_norm_param_3];
	ld.param.u32 	%r3, [rope_norm_param_4];
	ld.param.u32 	%r4, [rope_norm_param_5];
	ld.param.u32 	%r5, [rope_norm_param_6];
	mov.u32 	%r6, %ntid.y;
	mov.u32 	%r7, %ctaid.y;
	mov.u32 	%r8, %tid.y;
	mad.lo.s32 	%r1, %r6, %r7, %r8;
	shl.b32 	%r2, %r1, 1;
	setp.ge.s32 	%p1, %r2, %r3;
	@%p1 bra 	$L__BB0_2;
	cvta.to.global.u64 	%rd5, %rd3;
	cvta.to.global.u64 	%rd6, %rd4;
	cvta.to.global.u64 	%rd7, %rd1;
	cvta.to.global.u64 	%rd8, %rd2;
	mov.u32 	%r9, %ntid.x;
	mov.u32 	%r10, %ctaid.x;
	mov.u32 	%r11, %tid.x;
	mad.lo.s32 	%r12, %r9, %r10, %r11;
	mad.lo.s32 	%r13, %r3, %r12, %r2;
	rem.s32 	%r14, %r12, %r4;
	shr.u32 	%r15, %r5, 31;
	add.s32 	%r16, %r5, %r15;
	shr.s32 	%r17, %r16, 1;
	rem.s32 	%r18, %r1, %r17;
	mad.lo.s32 	%r19, %r14, %r17, %r18;
	mul.wide.s32 	%rd9, %r19, 4;
	add.s64 	%rd10, %rd5, %rd9;
	ld.global.f32 	%f1, [%rd10];
	add.s64 	%rd11, %rd6, %rd9;
	ld.global.f32 	%f2, [%rd11];
	mul.wide.s32 	%rd12, %r13, 4;
	add.s64 	%rd13, %rd7, %rd12;
	ld.global.f32 	%f3, [%rd13];
	ld.global.f32 	%f4, [%rd13+4];
	mul.f32 	%f5, %f1, %f3;
	mul.f32 	%f6, %f2, %f4;
	sub.f32 	%f7, %f5, %f6;
	add.s64 	%rd14, %rd8, %rd12;
	st.global.f32 	[%rd14], %f7;
	mul.f32 	%f8, %f1, %f4;
	fma.rn.f32 	%f9, %f2, %f3, %f8;
	st.global.f32 	[%rd14+4], %f9;
$L__BB0_2:
	ret;

}
	// .globl	rope_backward
.visible .entry rope_backward(
	.param .u64 .ptr .align 1 rope_backward_param_0,
	.param .u64 .ptr .align 1 rope_backward_param_1,
	.param .u64 .ptr .align 1 rope_backward_param_2,
	.param .u64 .ptr .align 1 rope_backward_param_3,
	.param .u32 rope_backward_param_4,
	.param .u32 rope_backward_param_5,
	.param .u32 rope_backward_param_6
)
{
	.reg .pred 	%p<2>;
	.reg .b32 	%r<20>;
	.reg .b32 	%f<10>;
	.reg .b64 	%rd<15>;

	ld.param.u64 	%rd1, [rope_backward_param_0];
	ld.param.u64 	%rd2, [rope_backward_param_1];
	ld.param.u64 	%rd3, [rope_backward_param_2];
	ld.param.u64 	%rd4, [rope_backward_param_3];
	ld.param.u32 	%r3, [rope_backward_param_4];
	ld.param.u32 	%r4, [rope_backward_param_5];
	ld.param.u32 	%r5, [rope_backward_param_6];
	mov.u32 	%r6, %ntid.y;
	mov.u32 	%r7, %ctaid.y;
	mov.u32 	%r8, %tid.y;
	mad.lo.s32 	%r1, %r6, %r7, %r8;
	shl.b32 	%r2, %r1, 1;
	setp.ge.s32 	%p1, %r2, %r3;
	@%p1 bra 	$L__BB1_2;
	cvta.to.global.u64 	%rd5, %rd3;
	cvta.to.global.u64 	%rd6, %rd4;
	cvta.to.global.u64 	%rd7, %rd1;
	cvta.to.global.u64 	%rd8, %rd2;
	mov.u32 	%r9, %ntid.x;
	mov.u32 	%r10, %ctaid.x;
	mov.u32 	%r11, %tid.x;
	mad.lo.s32 	%r12, %r9, %r10, %r11;
	mad.lo.s32 	%r13, %r3, %r12, %r2;
	rem.s32 	%r14, %r12, %r4;
	shr.u32 	%r15, %r5, 31;
	add.s32 	%r16, %r5, %r15;
	shr.s32 	%r17, %r16, 1;
	rem.s32 	%r18, %r1, %r17;
	mad.lo.s32 	%r19, %r14, %r17, %r18;
	mul.wide.s32 	%rd9, %r19, 4;
	add.s64 	%rd10, %rd5, %rd9;
	ld.global.f32 	%f1, [%rd10];
	add.s64 	%rd11, %rd6, %rd9;
	ld.global.f32 	%f2, [%rd11];
	mul.wide.s32 	%rd12, %r13, 4;
	add.s64 	%rd13, %rd7, %rd12;
	ld.global.f32 	%f3, [%rd13];
	ld.global.f32 	%f4, [%rd13+4];
	mul.f32 	%f5, %f2, %f4;
	fma.rn.f32 	%f6, %f1, %f3, %f5;
	add.s64 	%rd14, %rd8, %rd12;
	st.global.f32 	[%rd14], %f6;
	mul.f32 	%f7, %f1, %f4;
	mul.f32 	%f8, %f2, %f3;
	sub.f32 	%f9, %f7, %f8;
	st.global.f32 	[%rd14+4], %f9;
$L__BB1_2:
	ret;

}
	// .globl	rope_all_norm
.visible .entry rope_all_norm(
	.param .u64 .ptr .align 1 rope_all_norm_param_0,
	.param .u64 .ptr .align 1 rope_all_norm_param_1,
	.param .u64 .ptr .align 1 rope_all_norm_param_2,
	.param .u64 .ptr .align 1 rope_all_norm_param_3,
	.param .u64 .ptr .align 1 rope_all_norm_param_4,
	.param .u64 .ptr .align 1 rope_all_norm_param_5,
	.param .u32 rope_all_norm_param_6,
	.param .u32 rope_all_norm_param_7,
	.param .u32 rope_all_norm_param_8
)
{
	.reg .pred 	%p<2>;
	.reg .b32 	%r<20>;
	.reg .b32 	%f<17>;
	.reg .b64 	%rd<21>;

	ld.param.u64 	%rd1, [rope_all_norm_param_0];
	ld.param.u64 	%rd2, [rope_all_norm_param_1];
	ld.param.u64 	%rd3, [rope_all_norm_param_2];
	ld.param.u64 	%rd4, [rope_all_norm_param_3];
	ld.param.u64 	%rd5, [rope_all_norm_param_4];
	ld.param.u64 	%rd6, [rope_all_norm_param_5];
	ld.param.u32 	%r3, [rope_all_norm_param_6];
	ld.param.u32 	%r4, [rope_all_norm_param_7];
	ld.param.u32 	%r5, [rope_all_norm_param_8];
	mov.u32 	%r6, %ntid.y;
	mov.u32 	%r7, %ctaid.y;
	mov.u32 	%r8, %tid.y;
	mad.lo.s32 	%r1, %r6, %r7, %r8;
	shl.b32 	%r2, %r1, 1;
	setp.ge.s32 	%p1, %r2, %r3;
	@%p1 bra 	$L__BB2_2;
	cvta.to.global.u64 	%rd7, %rd5;
	cvta.to.global.u64 	%rd8, %rd6;
	cvta.to.global.u64 	%rd9, %rd1;
	cvta.to.global.u64 	%rd10, %rd2;
	cvta.to.global.u64 	%rd11, %rd3;
	cvta.to.global.u64 	%rd12, %rd4;
	mov.u32 	%r9, %ntid.x;
	mov.u32 	%r10, %ctaid.x;
	mov.u32 	%r11, %tid.x;
	mad.lo.s32 	%r12, %r9, %r10, %r11;
	mad.lo.s32 	%r13, %r3, %r12, %r2;
	rem.s32 	%r14, %r12, %r4;
	shr.u32 	%r15, %r5, 31;
	add.s32 	%r16, %r5, %r15;
	shr.s32 	%r17, %r16, 1;
	rem.s32 	%r18, %r1, %r17;
	mad.lo.s32 	%r19, %r14, %r17, %r18;
	mul.wide.s32 	%rd13, %r19, 4;
	add.s64 	%rd14, %rd7, %rd13;
	ld.global.f32 	%f1, [%rd14];
	add.s64 	%rd15, %rd8, %rd13;
	ld.global.f32 	%f2, [%rd15];
	mul.wide.s32 	%rd16, %r13, 4;
	add.s64 	%rd17, %rd9, %rd16;
	ld.global.f32 	%f3, [%rd17];
	ld.global.f32 	%f4, [%rd17+4];
	add.s64 	%rd18, %rd10, %rd16;
	ld.global.f32 	%f5, [%rd18];
	ld.global.f32 	%f6, [%rd18+4];
	mul.f32 	%f7, %f1, %f3;
	mul.f32 	%f8, %f2, %f4;
	sub.f32 	%f9, %f7, %f8;
	add.s64 	%rd19, %rd11, %rd16;
	st.global.f32 	[%rd19], %f9;
	mul.f32 	%f10, %f1, %f4;
	fma.rn.f32 	%f11, %f2, %f3, %f10;
	st.global.f32 	[%rd19+4], %f11;
	mul.f32 	%f12, %f1, %f5;
	mul.f32 	%f13, %f2, %f6;
	sub.f32 	%f14, %f12, %f13;
	add.s64 	%rd20, %rd12, %rd16;
	st.global.f32 	[%rd20], %f14;
	mul.f32 	%f15, %f1, %f6;
	fma.rn.f32 	%f16, %f2, %f5, %f15;
	st.global.f32 	[%rd20+4], %f16;
$L__BB2_2:
	ret;

}
	// .globl	rope_all_backward
.visible .entry rope_all_backward(
	.param .u64 .ptr .align 1 rope_all_backward_param_0,
	.param .u64 .ptr .align 1 rope_all_backward_param_1,
	.param .u64 .ptr .align 1 rope_all_backward_param_2,
	.param .u64 .ptr .align 1 rope_all_backward_param_3,
	.param .u64 .ptr .align 1 rope_all_backward_param_4,
	.param .u64 .ptr .align 1 rope_all_backward_param_5,
	.param .u32 rope_all_backward_param_6,
	.param .u32 rope_all_backward_param_7,
	.param .u32 rope_all_backward_param_8
)
{
	.reg .pred 	%p<2>;
	.reg .b32 	%r<20>;
	.reg .b32 	%f<17>;
	.reg .b64 	%rd<21>;

	ld.param.u64 	%rd1, [rope_all_backward_param_0];
	ld.param.u64 	%rd2, [rope_all_backward_param_1];
	ld.param.u64 	%rd3, [rope_all_backward_param_2];
	ld.param.u64 	%rd4, [rope_all_backward_param_3];
	ld.param.u64 	%rd5, [rope_all_backward_param_4];
	ld.param.u64 	%rd6, [rope_all_backward_param_5];
	ld.param.u32 	%r3, [rope_all_backward_param_6];
	ld.param.u32 	%r4, [rope_all_backward_param_7];
	ld.param.u32 	%r5, [rope_all_backward_param_8];
	mov.u32 	%r6, %ntid.y;
	mov.u32 	%r7, %ctaid.y;
	mov.u32 	%r8, %tid.y;
	mad.lo.s32 	%r1, %r6, %r7, %r8;
	shl.b32 	%r2, %r1, 1;
	setp.ge.s32 	%p1, %r2, %r3;
	@%p1 bra 	$L__BB3_2;
	cvta.to.global.u64 	%rd7, %rd5;
	cvta.to.global.u64 	%rd8, %rd6;
	cvta.to.global.u64 	%rd9, %rd1;
	cvta.to.global.u64 	%rd10, %rd2;
	cvta.to.global.u64 	%rd11, %rd3;
	cvta.to.global.u64 	%rd12, %rd4;
	mov.u32 	%r9, %ntid.x;
	mov.u32 	%r10, %ctaid.x;
	mov.u32 	%r11, %tid.x;
	mad.lo.s32 	%r12, %r9, %r10, %r11;
	mad.lo.s32 	%r13, %r3, %r12, %r2;
	rem.s32 	%r14, %r12, %r4;
	shr.u32 	%r15, %r5, 31;
	add.s32 	%r16, %r5, %r15;
	shr.s32 	%r17, %r16, 1;
	rem.s32 	%r18, %r1, %r17;
	mad.lo.s32 	%r19, %r14, %r17, %r18;
	mul.wide.s32 	%rd13, %r19, 4;
	add.s64 	%rd14, %rd7, %rd13;
	ld.global.f32 	%f1, [%rd14];
	add.s64 	%rd15, %rd8, %rd13;
	ld.global.f32 	%f2, [%rd15];
	mul.wide.s32 	%rd16, %r13, 4;
	add.s64 	%rd17, %rd9, %rd16;
	ld.global.f32 	%f3, [%rd17];
	ld.global.f32 	%f4, [%rd17+4];
	add.s64 	%rd18, %rd10, %rd16;
	ld.global.f32 	%f5, [%rd18];
	ld.global.f32 	%f6, [%rd18+4];
	mul.f32 	%f7, %f2, %f4;
	fma.rn.f32 	%f8, %f1, %f3, %f7;
	add.s64 	%rd19, %rd11, %rd16;
	st.global.f32 	[%rd19], %f8;
	mul.f32 	%f9, %f1, %f4;
	mul.f32 	%f10, %f2, %f3;
	sub.f32 	%f11, %f9, %f10;
	st.global.f32 	[%rd19+4], %f11;
	mul.f32 	%f12, %f2, %f6;
	fma.rn.f32 	%f13, %f1, %f5, %f12;
	add.s64 	%rd20, %rd12, %rd16;
	st.global.f32 	[%rd20], %f13;
	mul.f32 	%f14, %f1, %f6;
	mul.f32 	%f15, %f2, %f5;
	sub.f32 	%f16, %f14, %f15;
	st.global.f32 	[%rd20+4], %f16;
$L__BB3_2:
	ret;

}
	// .globl	rope_f32
.visible .entry rope_f32(
	.param .u64 .ptr .align 1 rope_f32_param_0,
	.param .u64 .ptr .align 1 rope_f32_param_1,
	.param .u32 rope_f32_param_2,
	.param .u32 rope_f32_param_3,
	.param .f32 rope_f32_param_4
)
{
	.local .align 4 .b8 	__local_depot4[28];
	.reg .b64 	%SP;
	.reg .b64 	%SPL;
	.reg .pred 	%p<37>;
	.reg .b32 	%r<103>;
	.reg .b32 	%f<131>;
	.reg .b64 	%rd<46>;
	.reg .b64 	%fd<5>;

	mov.u64 	%SPL, __local_depot4;
	ld.param.u64 	%rd16, [rope_f32_param_0];
	ld.param.u64 	%rd17, [rope_f32_param_1];
	ld.param.u32 	%r32, [rope_f32_param_2];
	ld.param.u32 	%r33, [rope_f32_param_3];
	ld.param.f32 	%f20, [rope_f32_param_4];
	add.u64 	%rd1, %SPL, 0;
	mov.u32 	%r34, %ntid.y;
	mov.u32 	%r35, %ctaid.y;
	mov.u32 	%r36, %tid.y;
	mad.lo.s32 	%r1, %r34, %r35, %r36;
	shl.b32 	%r2, %r1, 1;
	setp.ge.s32 	%p1, %r2, %r32;
	mov.f32 	%f128, 0f3F800000;
	@%p1 bra 	$L__BB4_26;
	mov.u32 	%r37, %ntid.x;
	mov.u32 	%r38, %ctaid.x;
	mov.u32 	%r39, %tid.x;
	mad.lo.s32 	%r40, %r37, %r38, %r39;
	mad.lo.s32 	%r3, %r32, %r40, %r2;
	rem.s32 	%r4, %r40, %r33;
	cvt.rn.f32.u32 	%f1, %r1;
	mul.f32 	%f22, %f1, 0f3F000000;
	cvt.rzi.f32.f32 	%f23, %f22;
	add.f32 	%f24, %f23, %f23;
	sub.f32 	%f25, %f1, %f24;
	abs.f32 	%f2, %f25;
	abs.f32 	%f3, %f20;
	setp.lt.f32 	%p2, %f3, 0f00800000;
	mul.f32 	%f26, %f3, 0f4B800000;
	selp.f32 	%f27, %f26, %f3, %p2;
	selp.f32 	%f28, 0fC1C00000, 0f00000000, %p2;
	mov.b32 	%r41, %f27;
	add.s32 	%r42, %r41, -1060439283;
	and.b32  	%r43, %r42, -8388608;
	sub.s32 	%r44, %r41, %r43;
	mov.b32 	%f29, %r44;
	cvt.rn.f32.s32 	%f30, %r43;
	fma.rn.f32 	%f31, %f30, 0f34000000, %f28;
	add.f32 	%f32, %f29, 0fBF800000;
	add.f32 	%f33, %f29, 0f3F800000;
	rcp.approx.ftz.f32 	%f34, %f33;
	add.f32 	%f35, %f32, %f32;
	mul.f32 	%f36, %f35, %f34;
	mul.f32 	%f37, %f36, %f36;
	sub.f32 	%f38, %f32, %f36;
	add.f32 	%f39, %f38, %f38;
	neg.f32 	%f40, %f36;
	fma.rn.f32 	%f41, %f40, %f32, %f39;
	mul.rn.f32 	%f42, %f34, %f41;
	fma.rn.f32 	%f43, %f37, 0f3A2C32E4, 0f3B52E7DB;
	fma.rn.f32 	%f44, %f43, %f37, 0f3C93BB73;
	fma.rn.f32 	%f45, %f44, %f37, 0f3DF6384F;
	mul.rn.f32 	%f46, %f45, %f37;
	fma.rn.f32 	%f47, %f36, 0f3FB8AA3B, %f31;
	sub.f32 	%f48, %f31, %f47;
	fma.rn.f32 	%f49, %f36, 0f3FB8AA3B, %f48;
	fma.rn.f32 	%f50, %f42, 0f3FB8AA3B, %f49;
	fma.rn.f32 	%f51, %f36, 0f32A55E34, %f50;
	mul.f32 	%f52, %f46, 0f40400000;
	fma.rn.f32 	%f53, %f52, %f42, %f51;
	fma.rn.f32 	%f54, %f46, %f36, %f53;
	add.rn.f32 	%f55, %f47, %f54;
	neg.f32 	%f56, %f47;
	add.rn.f32 	%f57, %f55, %f56;
	neg.f32 	%f58, %f57;
	add.rn.f32 	%f59, %f54, %f58;
	mul.rn.f32 	%f60, %f55, %f1;
	neg.f32 	%f61, %f60;
	fma.rn.f32 	%f62, %f55, %f1, %f61;
	fma.rn.f32 	%f63, %f59, %f1, %f62;
	cvt.rni.f32.f32 	%f64, %f60;
	sub.f32 	%f65, %f60, %f64;
	add.f32 	%f66, %f65, %f63;
	fma.rn.f32 	%f67, %f66, 0f391FCB8E, 0f3AAF85ED;
	fma.rn.f32 	%f68, %f67, %f66, 0f3C1D9856;
	fma.rn.f32 	%f69, %f68, %f66, 0f3D6357BB;
	fma.rn.f32 	%f70, %f69, %f66, 0f3E75FDEC;
	fma.rn.f32 	%f71, %f70, %f66, 0f3F317218;
	fma.rn.f32 	%f72, %f71, %f66, 0f3F800000;
	cvt.rzi.s32.f32 	%r45, %f64;
	setp.gt.f32 	%p3, %f64, 0f00000000;
	selp.b32 	%r46, 0, -2097152000, %p3;
	add.s32 	%r47, %r46, 2130706432;
	mov.b32 	%f73, %r47;
	mul.f32 	%f74, %f72, %f73;
	shl.b32 	%r48, %r45, 23;
	sub.s32 	%r49, %r48, %r46;
	mov.b32 	%f75, %r49;
	mul.f32 	%f76, %f74, %f75;
	abs.f32 	%f77, %f60;
	setp.gt.f32 	%p4, %f77, 0f43180000;
	setp.lt.f32 	%p5, %f60, 0f00000000;
	selp.f32 	%f78, 0f00000000, 0f7F800000, %p5;
	selp.f32 	%f4, %f78, %f76, %p4;
	setp.eq.f32 	%p6, %f20, 0f3F800000;
	setp.eq.s32 	%p7, %r1, 0;
	or.pred  	%p8, %p7, %p6;
	@%p8 bra 	$L__BB4_9;
	setp.num.f32 	%p9, %f3, %f3;
	abs.f32 	%f79, %f1;
	setp.num.f32 	%p10, %f79, %f79;
	and.pred  	%p11, %p9, %p10;
	@%p11 bra 	$L__BB4_4;
	add.rn.f32 	%f128, %f20, %f1;
	bra.uni 	$L__BB4_9;
$L__BB4_4:
	setp.neu.f32 	%p12, %f20, 0f00000000;
	setp.neu.f32 	%p13, %f3, 0f7F800000;
	and.pred  	%p14, %p12, %p13;
	@%p14 bra 	$L__BB4_6;
	setp.neu.f32 	%p20, %f2, 0f3F800000;
	add.f32 	%f82, %f20, %f20;
	mov.b32 	%r50, %f82;
	and.b32  	%r51, %r50, 2147483647;
	mov.b32 	%f83, %r51;
	selp.f32 	%f128, %f83, %f82, %p20;
	bra.uni 	$L__BB4_9;
$L__BB4_6:
	setp.eq.f32 	%p15, %f20, 0fBF800000;
	setp.eq.f32 	%p16, %f79, 0f7F800000;
	and.pred  	%p17, %p15, %p16;
	@%p17 bra 	$L__BB4_9;
	setp.geu.f32 	%p18, %f20, 0f00000000;
	mov.f32 	%f128, %f4;
	@%p18 bra 	$L__BB4_9;
	setp.neu.f32 	%p19, %f2, 0f3F800000;
	neg.f32 	%f81, %f4;
	selp.f32 	%f128, %f4, %f81, %p19;
$L__BB4_9:
	cvt.rn.f32.s32 	%f84, %r4;
	mul.f32 	%f10, %f128, %f84;
	mul.f32 	%f85, %f10, 0f3F22F983;
	cvt.rni.s32.f32 	%r102, %f85;
	cvt.rn.f32.s32 	%f86, %r102;
	fma.rn.f32 	%f87, %f86, 0fBFC90FDA, %f10;
	fma.rn.f32 	%f88, %f86, 0fB3A22168, %f87;
	fma.rn.f32 	%f130, %f86, 0fA7C234C5, %f88;
	abs.f32 	%f12, %f10;
	setp.ltu.f32 	%p21, %f12, 0f47CE4780;
	mov.u32 	%r98, %r102;
	mov.f32 	%f129, %f130;
	@%p21 bra 	$L__BB4_17;
	setp.neu.f32 	%p22, %f12, 0f7F800000;
	@%p22 bra 	$L__BB4_12;
	mov.f32 	%f91, 0f00000000;
	mul.rn.f32 	%f129, %f10, %f91;
	mov.b32 	%r98, 0;
	bra.uni 	$L__BB4_17;
$L__BB4_12:
	mov.b32 	%r6, %f10;
	shl.b32 	%r53, %r6, 8;
	or.b32  	%r7, %r53, -2147483648;
	mov.b64 	%rd42, 0;
	mov.b32 	%r95, 0;
	mov.u64 	%rd40, __cudart_i2opi_f;
	mov.u64 	%rd41, %rd1;
$L__BB4_13:
	.pragma "nounroll";
	ld.global.nc.u32 	%r54, [%rd40];
	mad.wide.u32 	%rd21, %r54, %r7, %rd42;
	shr.u64 	%rd42, %rd21, 32;
	st.local.u32 	[%rd41], %rd21;
	add.s32 	%r95, %r95, 1;
	add.s64 	%rd41, %rd41, 4;
	add.s64 	%rd40, %rd40, 4;
	setp.ne.s32 	%p23, %r95, 6;
	@%p23 bra 	$L__BB4_13;
	shr.u32 	%r55, %r6, 23;
	st.local.u32 	[%rd1+24], %rd42;
	and.b32  	%r10, %r55, 31;
	and.b32  	%r56, %r55, 224;
	add.s32 	%r57, %r56, -128;
	shr.u32 	%r58, %r57, 5;
	mul.wide.u32 	%rd22, %r58, 4;
	sub.s64 	%rd8, %rd1, %rd22;
	ld.local.u32 	%r96, [%rd8+24];
	ld.local.u32 	%r97, [%rd8+20];
	setp.eq.s32 	%p24, %r10, 0;
	@%p24 bra 	$L__BB4_16;
	shf.l.wrap.b32 	%r96, %r97, %r96, %r10;
	ld.local.u32 	%r59, [%rd8+16];
	shf.l.wrap.b32 	%r97, %r59, %r97, %r10;
$L__BB4_16:
	shr.u32 	%r60, %r96, 30;
	shf.l.wrap.b32 	%r61, %r97, %r96, 2;
	shl.b32 	%r62, %r97, 2;
	shr.u32 	%r63, %r61, 31;
	add.s32 	%r64, %r63, %r60;
	neg.s32 	%r65, %r64;
	setp.lt.s32 	%p25, %r6, 0;
	selp.b32 	%r98, %r65, %r64, %p25;
	xor.b32  	%r66, %r61, %r6;
	shr.s32 	%r67, %r61, 31;
	xor.b32  	%r68, %r67, %r61;
	xor.b32  	%r69, %r67, %r62;
	cvt.u64.u32 	%rd23, %r68;
	shl.b64 	%rd24, %rd23, 32;
	cvt.u64.u32 	%rd25, %r69;
	or.b64  	%rd26, %rd24, %rd25;
	cvt.rn.f64.s64 	%fd1, %rd26;
	mul.f64 	%fd2, %fd1, 0d3BF921FB54442D19;
	cvt.rn.f32.f64 	%f89, %fd2;
	neg.f32 	%f90, %f89;
	setp.lt.s32 	%p26, %r66, 0;
	selp.f32 	%f129, %f90, %f89, %p26;
$L__BB4_17:
	setp.ltu.f32 	%p27, %f12, 0f47CE4780;
	mul.rn.f32 	%f92, %f129, %f129;
	and.b32  	%r71, %r98, 1;
	setp.eq.b32 	%p28, %r71, 1;
	selp.f32 	%f93, 0f3F800000, %f129, %p28;
	fma.rn.f32 	%f94, %f92, %f93, 0f00000000;
	fma.rn.f32 	%f95, %f92, 0f37CBAC00, 0fBAB607ED;
	selp.f32 	%f96, %f95, 0fB94D4153, %p28;
	selp.f32 	%f97, 0f3D2AAABB, 0f3C0885E4, %p28;
	fma.rn.f32 	%f98, %f96, %f92, %f97;
	selp.f32 	%f99, 0fBEFFFFFF, 0fBE2AAAA8, %p28;
	fma.rn.f32 	%f100, %f98, %f92, %f99;
	fma.rn.f32 	%f101, %f100, %f94, %f93;
	and.b32  	%r72, %r98, 2;
	setp.eq.s32 	%p29, %r72, 0;
	mov.f32 	%f102, 0f00000000;
	sub.f32 	%f103, %f102, %f101;
	selp.f32 	%f16, %f101, %f103, %p29;
	@%p27 bra 	$L__BB4_25;
	setp.neu.f32 	%p30, %f12, 0f7F800000;
	@%p30 bra 	$L__BB4_20;
	mov.f32 	%f106, 0f00000000;
	mul.rn.f32 	%f130, %f10, %f106;
	mov.b32 	%r102, 0;
	bra.uni 	$L__BB4_25;
$L__BB4_20:
	mov.b32 	%r19, %f10;
	shl.b32 	%r74, %r19, 8;
	or.b32  	%r20, %r74, -2147483648;
	mov.b64 	%rd45, 0;
	mov.b32 	%r99, 0;
	mov.u64 	%rd43, __cudart_i2opi_f;
	mov.u64 	%rd44, %rd1;
$L__BB4_21:
	.pragma "nounroll";
	ld.global.nc.u32 	%r75, [%rd43];
	mad.wide.u32 	%rd29, %r75, %r20, %rd45;
	shr.u64 	%rd45, %rd29, 32;
	st.local.u32 	[%rd44], %rd29;
	add.s32 	%r99, %r99, 1;
	add.s64 	%rd44, %rd44, 4;
	add.s64 	%rd43, %rd43, 4;
	setp.ne.s32 	%p31, %r99, 6;
	@%p31 bra 	$L__BB4_21;
	shr.u32 	%r76, %r19, 23;
	st.local.u32 	[%rd1+24], %rd45;
	and.b32  	%r23, %r76, 31;
	and.b32  	%r77, %r76, 224;
	add.s32 	%r78, %r77, -128;
	shr.u32 	%r79, %r78, 5;
	mul.wide.u32 	%rd30, %r79, 4;
	sub.s64 	%rd15, %rd1, %rd30;
	ld.local.u32 	%r100, [%rd15+24];
	ld.local.u32 	%r101, [%rd15+20];
	setp.eq.s32 	%p32, %r23, 0;
	@%p32 bra 	$L__BB4_24;
	shf.l.wrap.b32 	%r100, %r101, %r100, %r23;
	ld.local.u32 	%r80, [%rd15+16];
	shf.l.wrap.b32 	%r101, %r80, %r101, %r23;
$L__BB4_24:
	shr.u32 	%r81, %r100, 30;
	shf.l.wrap.b32 	%r82, %r101, %r100, 2;
	shl.b32 	%r83, %r101, 2;
	shr.u32 	%r84, %r82, 31;
	add.s32 	%r85, %r84, %r81;
	neg.s32 	%r86, %r85;
	setp.lt.s32 	%p33, %r19, 0;
	selp.b32 	%r102, %r86, %r85, %p33;
	xor.b32  	%r87, %r82, %r19;
	shr.s32 	%r88, %r82, 31;
	xor.b32  	%r89, %r88, %r82;
	xor.b32  	%r90, %r88, %r83;
	cvt.u64.u32 	%rd31, %r89;
	shl.b64 	%rd32, %rd31, 32;
	cvt.u64.u32 	%rd33, %r90;
	or.b64  	%rd34, %rd32, %rd33;
	cvt.rn.f64.s64 	%fd3, %rd34;
	mul.f64 	%fd4, %fd3, 0d3BF921FB54442D19;
	cvt.rn.f32.f64 	%f104, %fd4;
	neg.f32 	%f105, %f104;
	setp.lt.s32 	%p34, %r87, 0;
	selp.f32 	%f130, %f105, %f104, %p34;
$L__BB4_25:
	add.s32 	%r92, %r102, 1;
	mul.rn.f32 	%f107, %f130, %f130;
	and.b32  	%r93, %r102, 1;
	setp.eq.b32 	%p35, %r93, 1;
	selp.f32 	%f108, %f130, 0f3F800000, %p35;
	fma.rn.f32 	%f109, %f107, %f108, 0f00000000;
	fma.rn.f32 	%f110, %f107, 0f37CBAC00, 0fBAB607ED;
	selp.f32 	%f111, 0fB94D4153, %f110, %p35;
	selp.f32 	%f112, 0f3C0885E4, 0f3D2AAABB, %p35;
	fma.rn.f32 	%f113, %f111, %f107, %f112;
	selp.f32 	%f114, 0fBE2AAAA8, 0fBEFFFFFF, %p35;
	fma.rn.f32 	%f115, %f113, %f107, %f114;
	fma.rn.f32 	%f116, %f115, %f109, %f108;
	and.b32  	%r94, %r92, 2;
	setp.eq.s32 	%p36, %r94, 0;
	mov.f32 	%f117, 0f00000000;
	sub.f32 	%f118, %f117, %f116;
	selp.f32 	%f119, %f116, %f118, %p36;
	cvta.to.global.u64 	%rd35, %rd16;
	mul.wide.s32 	%rd36, %r3, 4;
	add.s64 	%rd37, %rd35, %rd36;
	ld.global.f32 	%f120, [%rd37];
	ld.global.f32 	%f121, [%rd37+4];
	mul.f32 	%f122, %f120, %f119;
	mul.f32 	%f123, %f16, %f121;
	sub.f32 	%f124, %f122, %f123;
	cvta.to.global.u64 	%rd38, %rd17;
	add.s64 	%rd39, %rd38, %rd36;
	st.global.f32 	[%rd39], %f124;
	mul.f32 	%f125, %f121, %f119;
	fma.rn.f32 	%f126, %f16, %f120, %f125;
	st.global.f32 	[%rd39+4], %f126;
$L__BB4_26:
	ret;

}
	// .globl	rope_backward_f32
.visible .entry rope_backward_f32(
	.param .u64 .ptr .align 1 rope_backward_f32_param_0,
	.param .u64 .ptr .align 1 rope_backward_f32_param_1,
	.param .u32 rope_backward_f32_param_2,
	.param .u32 rope_backward_f32_param_3,
	.param .f32 rope_backward_f32_param_4
)
{
	.local .align 4 .b8 	__local_depot5[28];
	.reg .b64 	%SP;
	.reg .b64 	%SPL;
	.reg .pred 	%p<37>;
	.reg .b32 	%r<103>;
	.reg .b32 	%f<131>;
	.reg .b64 	%rd<46>;
	.reg .b64 	%fd<5>;

	mov.u64 	%SPL, __local_depot5;
	ld.param.u64 	%rd16, [rope_backward_f32_param_0];
	ld.param.u64 	%rd17, [rope_backward_f32_param_1];
	ld.param.u32 	%r32, [rope_backward_f32_param_2];
	ld.param.u32 	%r33, [rope_backward_f32_param_3];
	ld.param.f32 	%f20, [rope_backward_f32_param_4];
	add.u64 	%rd1, %SPL, 0;
	mov.u32 	%r34, %ntid.y;
	mov.u32 	%r35, %ctaid.y;
	mov.u32 	%r36, %tid.y;
	mad.lo.s32 	%r1, %r34, %r35, %r36;
	shl.b32 	%r2, %r1, 1;
	setp.ge.s32 	%p1, %r2, %r32;
	mov.f32 	%f128, 0f3F800000;
	@%p1 bra 	$L__BB5_26;
	mov.u32 	%r37, %ntid.x;
	mov.u32 	%r38, %ctaid.x;
	mov.u32 	%r39, %tid.x;
	mad.lo.s32 	%r40, %r37, %r38, %r39;
	mad.lo.s32 	%r3, %r32, %r40, %r2;
	rem.s32 	%r4, %r40, %r33;
	cvt.rn.f32.u32 	%f1, %r1;
	mul.f32 	%f22, %f1, 0f3F000000;
	cvt.rzi.f32.f32 	%f23, %f22;
	add.f32 	%f24, %f23, %f23;
	sub.f32 	%f25, %f1, %f24;
	abs.f32 	%f2, %f25;
	abs.f32 	%f3, %f20;
	setp.lt.f32 	%p2, %f3, 0f00800000;
	mul.f32 	%f26, %f3, 0f4B800000;
	selp.f32 	%f27, %f26, %f3, %p2;
	selp.f32 	%f28, 0fC1C00000, 0f00000000, %p2;
	mov.b32 	%r41, %f27;
	add.s32 	%r42, %r41, -1060439283;
	and.b32  	%r43, %r42, -8388608;
	sub.s32 	%r44, %r41, %r43;
	mov.b32 	%f29, %r44;
	cvt.rn.f32.s32 	%f30, %r43;
	fma.rn.f32 	%f31, %f30, 0f34000000, %f28;
	add.f32 	%f32, %f29, 0fBF800000;
	add.f32 	%f33, %f29, 0f3F800000;
	rcp.approx.ftz.f32 	%f34, %f33;
	add.f32 	%f35, %f32, %f32;
	mul.f32 	%f36, %f35, %f34;
	mul.f32 	%f37, %f36, %f36;
	sub.f32 	%f38, %f32, %f36;
	add.f32 	%f39, %f38, %f38;
	neg.f32 	%f40, %f36;
	fma.rn.f32 	%f41, %f40, %f32, %f39;
	mul.rn.f32 	%f42, %f34, %f41;
	fma.rn.f32 	%f43, %f37, 0f3A2C32E4, 0f3B52E7DB;
	fma.rn.f32 	%f44, %f43, %f37, 0f3C93BB73;
	fma.rn.f32 	%f45, %f44, %f37, 0f3DF6384F;
	mul.rn.f32 	%f46, %f45, %f37;
	fma.rn.f32 	%f47, %f36, 0f3FB8AA3B, %f31;
	sub.f32 	%f48, %f31, %f47;
	fma.rn.f32 	%f49, %f36, 0f3FB8AA3B, %f48;
	fma.rn.f32 	%f50, %f42, 0f3FB8AA3B, %f49;
	fma.rn.f32 	%f51, %f36, 0f32A55E34, %f50;
	mul.f32 	%f52, %f46, 0f40400000;
	fma.rn.f32 	%f53, %f52, %f42, %f51;
	fma.rn.f32 	%f54, %f46, %f36, %f53;
	add.rn.f32 	%f55, %f47, %f54;
	neg.f32 	%f56, %f47;
	add.rn.f32 	%f57, %f55, %f56;
	neg.f32 	%f58, %f57;
	add.rn.f32 	%f59, %f54, %f58;
	mul.rn.f32 	%f60, %f55, %f1;
	neg.f32 	%f61, %f60;
	fma.rn.f32 	%f62, %f55, %f1, %f61;
	fma.rn.f32 	%f63, %f59, %f1, %f62;
	cvt.rni.f32.f32 	%f64, %f60;
	sub.f32 	%f65, %f60, %f64;
	add.f32 	%f66, %f65, %f63;
	fma.rn.f32 	%f67, %f66, 0f391FCB8E, 0f3AAF85ED;
	fma.rn.f32 	%f68, %f67, %f66, 0f3C1D9856;
	fma.rn.f32 	%f69, %f68, %f66, 0f3D6357BB;
	fma.rn.f32 	%f70, %f69, %f66, 0f3E75FDEC;
	fma.rn.f32 	%f71, %f70, %f66, 0f3F317218;
	fma.rn.f32 	%f72, %f71, %f66, 0f3F800000;
	cvt.rzi.s32.f32 	%r45, %f64;
	setp.gt.f32 	%p3, %f64, 0f00000000;
	selp.b32 	%r46, 0, -2097152000, %p3;
	add.s32 	%r47, %r46, 2130706432;
	mov.b32 	%f73, %r47;
	mul.f32 	%f74, %f72, %f73;
	shl.b32 	%r48, %r45, 23;
	sub.s32 	%r49, %r48, %r46;
	mov.b32 	%f75, %r49;
	mul.f32 	%f76, %f74, %f75;
	abs.f32 	%f77, %f60;
	setp.gt.f32 	%p4, %f77, 0f43180000;
	setp.lt.f32 	%p5, %f60, 0f00000000;
	selp.f32 	%f78, 0f00000000, 0f7F800000, %p5;
	selp.f32 	%f4, %f78, %f76, %p4;
	setp.eq.f32 	%p6, %f20, 0f3F800000;
	setp.eq.s32 	%p7, %r1, 0;
	or.pred  	%p8, %p7, %p6;
	@%p8 bra 	$L__BB5_9;
	setp.num.f32 	%p9, %f3, %f3;
	abs.f32 	%f79, %f1;
	setp.num.f32 	%p10, %f79, %f79;
	and.pred  	%p11, %p9, %p10;
	@%p11 bra 	$L__BB5_4;
	add.rn.f32 	%f128, %f20, %f1;
	bra.uni 	$L__BB5_9;
$L__BB5_4:
	setp.neu.f32 	%p12, %f20, 0f00000000;
	setp.neu.f32 	%p13, %f3, 0f7F800000;
	and.pred  	%p14, %p12, %p13;
	@%p14 bra 	$L__BB5_6;
	setp.neu.f32 	%p20, %f2, 0f3F800000;
	add.f32 	%f82, %f20, %f20;
	mov.b32 	%r50, %f82;
	and.b32  	%r51, %r50, 2147483647;
	mov.b32 	%f83, %r51;
	selp.f32 	%f128, %f83, %f82, %p20;
	bra.uni 	$L__BB5_9;
$L__BB5_6:
	setp.eq.f32 	%p15, %f20, 0fBF800000;
	setp.eq.f32 	%p16, %f79, 0f7F800000;
	and.pred  	%p17, %p15, %p16;
	@%p17 bra 	$L__BB5_9;
	setp.geu.f32 	%p18, %f20, 0f00000000;
	mov.f32 	%f128, %f4;
	@%p18 bra 	$L__BB5_9;
	setp.neu.f32 	%p19, %f2, 0f3F800000;
	neg.f32 	%f81, %f4;
	selp.f32 	%f128, %f4, %f81, %p19;
$L__BB5_9:
	cvt.rn.f32.s32 	%f84, %r4;
	mul.f32 	%f10, %f128, %f84;
	mul.f32 	%f85, %f10, 0f3F22F983;
	cvt.rni.s32.f32 	%r102, %f85;
	cvt.rn.f32.s32 	%f86, %r102;
	fma.rn.f32 	%f87, %f86, 0fBFC90FDA, %f10;
	fma.rn.f32 	%f88, %f86, 0fB3A22168, %f87;
	fma.rn.f32 	%f130, %f86, 0fA7C234C5, %f88;
	abs.f32 	%f12, %f10;
	setp.ltu.f32 	%p21, %f12, 0f47CE4780;
	mov.u32 	%r98, %r102;
	mov.f32 	%f129, %f130;
	@%p21 bra 	$L__BB5_17;
	setp.neu.f32 	%p22, %f12, 0f7F800000;
	@%p22 bra 	$L__BB5_12;
	mov.f32 	%f91, 0f00000000;
	mul.rn.f32 	%f129, %f10, %f91;
	mov.b32 	%r98, 0;
	bra.uni 	$L__BB5_17;
$L__BB5_12:
	mov.b32 	%r6, %f10;
	shl.b32 	%r53, %r6, 8;
	or.b32  	%r7, %r53, -2147483648;
	mov.b64 	%rd42, 0;
	mov.b32 	%r95, 0;
	mov.u64 	%rd40, __cudart_i2opi_f;
	mov.u64 	%rd41, %rd1;
$L__BB5_13:
	.pragma "nounroll";
	ld.global.nc.u32 	%r54, [%rd40];
	mad.wide.u32 	%rd21, %r54, %r7, %rd42;
	shr.u64 	%rd42, %rd21, 32;
	st.local.u32 	[%rd41], %rd21;
	add.s32 	%r95, %r95, 1;
	add.s64 	%rd41, %rd41, 4;
	add.s64 	%rd40, %rd40, 4;
	setp.ne.s32 	%p23, %r95, 6;
	@%p23 bra 	$L__BB5_13;
	shr.u32 	%r55, %r6, 23;
	st.local.u32 	[%rd1+24], %rd42;
	and.b32  	%r10, %r55, 31;
	and.b32  	%r56, %r55, 224;
	add.s32 	%r57, %r56, -128;
	shr.u32 	%r58, %r57, 5;
	mul.wide.u32 	%rd22, %r58, 4;
	sub.s64 	%rd8, %rd1, %rd22;
	ld.local.u32 	%r96, [%rd8+24];
	ld.local.u32 	%r97, [%rd8+20];
	setp.eq.s32 	%p24, %r10, 0;
	@%p24 bra 	$L__BB5_16;
	shf.l.wrap.b32 	%r96, %r97, %r96, %r10;
	ld.local.u32 	%r59, [%rd8+16];
	shf.l.wrap.b32 	%r97, %r59, %r97, %r10;
$L__BB5_16:
	shr.u32 	%r60, %r96, 30;
	shf.l.wrap.b32 	%r61, %r97, %r96, 2;
	shl.b32 	%r62, %r97, 2;
	shr.u32 	%r63, %r61, 31;
	add.s32 	%r64, %r63, %r60;
	neg.s32 	%r65, %r64;
	setp.lt.s32 	%p25, %r6, 0;
	selp.b32 	%r98, %r65, %r64, %p25;
	xor.b32  	%r66, %r61, %r6;
	shr.s32 	%r67, %r61, 31;
	xor.b32  	%r68, %r67, %r61;
	xor.b32  	%r69, %r67, %r62;
	cvt.u64.u32 	%rd23, %r68;
	shl.b64 	%rd24, %rd23, 32;
	cvt.u64.u32 	%rd25, %r69;
	or.b64  	%rd26, %rd24, %rd25;
	cvt.rn.f64.s64 	%fd1, %rd26;
	mul.f64 	%fd2, %fd1, 0d3BF921FB54442D19;
	cvt.rn.f32.f64 	%f89, %fd2;
	neg.f32 	%f90, %f89;
	setp.lt.s32 	%p26, %r66, 0;
	selp.f32 	%f129, %f90, %f89, %p26;
$L__BB5_17:
	setp.ltu.f32 	%p27, %f12, 0f47CE4780;
	mul.rn.f32 	%f92, %f129, %f129;
	and.b32  	%r71, %r98, 1;
	setp.eq.b32 	%p28, %r71, 1;
	selp.f32 	%f93, 0f3F800000, %f129, %p28;
	fma.rn.f32 	%f94, %f92, %f93, 0f00000000;
	fma.rn.f32 	%f95, %f92, 0f37CBAC00, 0fBAB607ED;
	selp.f32 	%f96, %f95, 0fB94D4153, %p28;
	selp.f32 	%f97, 0f3D2AAABB, 0f3C0885E4, %p28;
	fma.rn.f32 	%f98, %f96, %f92, %f97;
	selp.f32 	%f99, 0fBEFFFFFF, 0fBE2AAAA8, %p28;
	fma.rn.f32 	%f100, %f98, %f92, %f99;
	fma.rn.f32 	%f101, %f100, %f94, %f93;
	and.b32  	%r72, %r98, 2;
	setp.eq.s32 	%p29, %r72, 0;
	mov.f32 	%f102, 0f00000000;
	sub.f32 	%f103, %f102, %f101;
	selp.f32 	%f16, %f101, %f103, %p29;
	@%p27 bra 	$L__BB5_25;
	setp.neu.f32 	%p30, %f12, 0f7F800000;
	@%p30 bra 	$L__BB5_20;
	mov.f32 	%f106, 0f00000000;
	mul.rn.f32 	%f130, %f10, %f106;
	mov.b32 	%r102, 0;
	bra.uni 	$L__BB5_25;
$L__BB5_20:
	mov.b32 	%r19, %f10;
	shl.b32 	%r74, %r19, 8;
	or.b32  	%r20, %r74, -2147483648;
	mov.b64 	%rd45, 0;
	mov.b32 	%r99, 0;
	mov.u64 	%rd43, __cudart_i2opi_f;
	mov.u64 	%rd44, %rd1;
$L__BB5_21:
	.pragma "nounroll";
	ld.global.nc.u32 	%r75, [%rd43];
	mad.wide.u32 	%rd29, %r75, %r20, %rd45;
	shr.u64 	%rd45, %rd29, 32;
	st.local.u32 	[%rd44], %rd29;
	add.s32 	%r99, %r99, 1;
	add.s64 	%rd44, %rd44, 4;
	add.s64 	%rd43, %rd43, 4;
	setp.ne.s32 	%p31, %r99, 6;
	@%p31 bra 	$L__BB5_21;
	shr.u32 	%r76, %r19, 23;
	st.local.u32 	[%rd1+24], %rd45;
	and.b32  	%r23, %r76, 31;
	and.b32  	%r77, %r76, 224;
	add.s32 	%r78, %r77, -128;
	shr.u32 	%r79, %r78, 5;
	mul.wide.u32 	%rd30, %r79, 4;
	sub.s64 	%rd15, %rd1, %rd30;
	ld.local.u32 	%r100, [%rd15+24];
	ld.local.u32 	%r101, [%rd15+20];
	setp.eq.s32 	%p32, %r23, 0;
	@%p32 bra 	$L__BB5_24;
	shf.l.wrap.b32 	%r100, %r101, %r100, %r23;
	ld.local.u32 	%r80, [%rd15+16];
	shf.l.wrap.b32 	%r101, %r80, %r101, %r23;
$L__BB5_24:
	shr.u32 	%r81, %r100, 30;
	shf.l.wrap.b32 	%r82, %r101, %r100, 2;
	shl.b32 	%r83, %r101, 2;
	shr.u32 	%r84, %r82, 31;
	add.s32 	%r85, %r84, %r81;
	neg.s32 	%r86, %r85;
	setp.lt.s32 	%p33, %r19, 0;
	selp.b32 	%r102, %r86, %r85, %p33;
	xor.b32  	%r87, %r82, %r19;
	shr.s32 	%r88, %r82, 31;
	xor.b32  	%r89, %r88, %r82;
	xor.b32  	%r90, %r88, %r83;
	cvt.u64.u32 	%rd31, %r89;
	shl.b64 	%rd32, %rd31, 32;
	cvt.u64.u32 	%rd33, %r90;
	or.b64  	%rd34, %rd32, %rd33;
	cvt.rn.f64.s64 	%fd3, %rd34;
	mul.f64 	%fd4, %fd3, 0d3BF921FB54442D19;
	cvt.rn.f32.f64 	%f104, %fd4;
	neg.f32 	%f105, %f104;
	setp.lt.s32 	%p34, %r87, 0;
	selp.f32 	%f130, %f105, %f104, %p34;
$L__BB5_25:
	add.s32 	%r92, %r102, 1;
	mul.rn.f32 	%f107, %f130, %f130;
	and.b32  	%r93, %r102, 1;
	setp.eq.b32 	%p35, %r93, 1;
	selp.f32 	%f108, %f130, 0f3F800000, %p35;
	fma.rn.f32 	%f109, %f107, %f108, 0f00000000;
	fma.rn.f32 	%f110, %f107, 0f37CBAC00, 0fBAB607ED;
	selp.f32 	%f111, 0fB94D4153, %f110, %p35;
	selp.f32 	%f112, 0f3C0885E4, 0f3D2AAABB, %p35;
	fma.rn.f32 	%f113, %f111, %f107, %f112;
	selp.f32 	%f114, 0fBE2AAAA8, 0fBEFFFFFF, %p35;
	fma.rn.f32 	%f115, %f113, %f107, %f114;
	fma.rn.f32 	%f116, %f115, %f109, %f108;
	and.b32  	%r94, %r92, 2;
	setp.eq.s32 	%p36, %r94, 0;
	mov.f32 	%f117, 0f00000000;
	sub.f32 	%f118, %f117, %f116;
	selp.f32 	%f119, %f116, %f118, %p36;
	cvta.to.global.u64 	%rd35, %rd16;
	mul.wide.s32 	%rd36, %r3, 4;
	add.s64 	%rd37, %rd35, %rd36;
	ld.global.f32 	%f120, [%rd37];
	ld.global.f32 	%f121, [%rd37+4];
	mul.f32 	%f122, %f120, %f119;
	fma.rn.f32 	%f123, %f16, %f121, %f122;
	cvta.to.global.u64 	%rd38, %rd17;
	add.s64 	%rd39, %rd38, %rd36;
	st.global.f32 	[%rd39], %f123;
	mul.f32 	%f124, %f121, %f119;
	mul.f32 	%f125, %f16, %f120;
	sub.f32 	%f126, %f124, %f125;
	st.global.f32 	[%rd39+4], %f126;
$L__BB5_26:
	ret;

}
	// .globl	rope_all_f32
.visible .entry rope_all_f32(
	.param .u64 .ptr .align 1 rope_all_f32_param_0,
	.param .u64 .ptr .align 1 rope_all_f32_param_1,
	.param .u64 .ptr .align 1 rope_all_f32_param_2,
	.param .u64 .ptr .align 1 rope_all_f32_param_3,
	.param .u32 rope_all_f32_param_4,
	.param .u32 rope_all_f32_param_5,
	.param .f32 rope_all_f32_param_6
)
{
	.local .align 4 .b8 	__local_depot6[28];
	.reg .b64 	%SP;
	.reg .b64 	%SPL;
	.reg .pred 	%p<37>;
	.reg .b32 	%r<103>;
	.reg .b32 	%f<138>;
	.reg .b64 	%rd<52>;
	.reg .b64 	%fd<5>;

	mov.u64 	%SPL, __local_depot6;
	ld.param.u64 	%rd16, [rope_all_f32_param_0];
	ld.param.u64 	%rd17, [rope_all_f32_param_1];
	ld.param.u64 	%rd18, [rope_all_f32_param_2];
	ld.param.u64 	%rd19, [rope_all_f32_param_3];
	ld.param.u32 	%r32, [rope_all_f32_param_4];
	ld.param.u32 	%r33, [rope_all_f32_param_5];
	ld.param.f32 	%f20, [rope_all_f32_param_6];
	add.u64 	%rd1, %SPL, 0;
	mov.u32 	%r34, %ntid.y;
	mov.u32 	%r35, %ctaid.y;
	mov.u32 	%r36, %tid.y;
	mad.lo.s32 	%r1, %r34, %r35, %r36;
	shl.b32 	%r2, %r1, 1;
	setp.ge.s32 	%p1, %r2, %r32;
	mov.f32 	%f135, 0f3F800000;
	@%p1 bra 	$L__BB6_26;
	mov.u32 	%r37, %ntid.x;
	mov.u32 	%r38, %ctaid.x;
	mov.u32 	%r39, %tid.x;
	mad.lo.s32 	%r40, %r37, %r38, %r39;
	mad.lo.s32 	%r3, %r32, %r40, %r2;
	rem.s32 	%r4, %r40, %r33;
	cvt.rn.f32.u32 	%f1, %r1;
	mul.f32 	%f22, %f1, 0f3F000000;
	cvt.rzi.f32.f32 	%f23, %f22;
	add.f32 	%f24, %f23, %f23;
	sub.f32 	%f25, %f1, %f24;
	abs.f32 	%f2, %f25;
	abs.f32 	%f3, %f20;
	setp.lt.f32 	%p2, %f3, 0f00800000;
	mul.f32 	%f26, %f3, 0f4B800000;
	selp.f32 	%f27, %f26, %f3, %p2;
	selp.f32 	%f28, 0fC1C00000, 0f00000000, %p2;
	mov.b32 	%r41, %f27;
	add.s32 	%r42, %r41, -1060439283;
	and.b32  	%r43, %r42, -8388608;
	sub.s32 	%r44, %r41, %r43;
	mov.b32 	%f29, %r44;
	cvt.rn.f32.s32 	%f30, %r43;
	fma.rn.f32 	%f31, %f30, 0f34000000, %f28;
	add.f32 	%f32, %f29, 0fBF800000;
	add.f32 	%f33, %f29, 0f3F800000;
	rcp.approx.ftz.f32 	%f34, %f33;
	add.f32 	%f35, %f32, %f32;
	mul.f32 	%f36, %f35, %f34;
	mul.f32 	%f37, %f36, %f36;
	sub.f32 	%f38, %f32, %f36;
	add.f32 	%f39, %f38, %f38;
	neg.f32 	%f40, %f36;
	fma.rn.f32 	%f41, %f40, %f32, %f39;
	mul.rn.f32 	%f42, %f34, %f41;
	fma.rn.f32 	%f43, %f37, 0f3A2C32E4, 0f3B52E7DB;
	fma.rn.f32 	%f44, %f43, %f37, 0f3C93BB73;
	fma.rn.f32 	%f45, %f44, %f37, 0f3DF6384F;
	mul.rn.f32 	%f46, %f45, %f37;
	fma.rn.f32 	%f47, %f36, 0f3FB8AA3B, %f31;
	sub.f32 	%f48, %f31, %f47;
	fma.rn.f32 	%f49, %f36, 0f3FB8AA3B, %f48;
	fma.rn.f32 	%f50, %f42, 0f3FB8AA3B, %f49;
	fma.rn.f32 	%f51, %f36, 0f32A55E34, %f50;
	mul.f32 	%f52, %f46, 0f40400000;
	fma.rn.f32 	%f53, %f52, %f42, %f51;
	fma.rn.f32 	%f54, %f46, %f36, %f53;
	add.rn.f32 	%f55, %f47, %f54;
	neg.f32 	%f56, %f47;
	add.rn.f32 	%f57, %f55, %f56;
	neg.f32 	%f58, %f57;
	add.rn.f32 	%f59, %f54, %f58;
	mul.rn.f32 	%f60, %f55, %f1;
	neg.f32 	%f61, %f60;
	fma.rn.f32 	%f62, %f55, %f1, %f61;
	fma.rn.f32 	%f63, %f59, %f1, %f62;
	cvt.rni.f32.f32 	%f64, %f60;
	sub.f32 	%f65, %f60, %f64;
	add.f32 	%f66, %f65, %f63;
	fma.rn.f32 	%f67, %f66, 0f391FCB8E, 0f3AAF85ED;
	fma.rn.f32 	%f68, %f67, %f66, 0f3C1D9856;
	fma.rn.f32 	%f69, %f68, %f66, 0f3D6357BB;
	fma.rn.f32 	%f70, %f69, %f66, 0f3E75FDEC;
	fma.rn.f32 	%f71, %f70, %f66, 0f3F317218;
	fma.rn.f32 	%f72, %f71, %f66, 0f3F800000;
	cvt.rzi.s32.f32 	%r45, %f64;
	setp.gt.f32 	%p3, %f64, 0f00000000;
	selp.b32 	%r46, 0, -2097152000, %p3;
	add.s32 	%r47, %r46, 2130706432;
	mov.b32 	%f73, %r47;
	mul.f32 	%f74, %f72, %f73;
	shl.b32 	%r48, %r45, 23;
	sub.s32 	%r49, %r48, %r46;
	mov.b32 	%f75, %r49;
	mul.f32 	%f76, %f74, %f75;
	abs.f32 	%f77, %f60;
	setp.gt.f32 	%p4, %f77, 0f43180000;
	setp.lt.f32 	%p5, %f60, 0f00000000;
	selp.f32 	%f78, 0f00000000, 0f7F800000, %p5;
	selp.f32 	%f4, %f78, %f76, %p4;
	setp.eq.f32 	%p6, %f20, 0f3F800000;
	setp.eq.s32 	%p7, %r1, 0;
	or.pred  	%p8, %p7, %p6;
	@%p8 bra 	$L__BB6_9;
	setp.num.f32 	%p9, %f3, %f3;
	abs.f32 	%f79, %f1;
	setp.num.f32 	%p10, %f79, %f79;
	and.pred  	%p11, %p9, %p10;
	@%p11 bra 	$L__BB6_4;
	add.rn.f32 	%f135, %f20, %f1;
	bra.uni 	$L__BB6_9;
$L__BB6_4:
	setp.neu.f32 	%p12, %f20, 0f00000000;
	setp.neu.f32 	%p13, %f3, 0f7F800000;
	and.pred  	%p14, %p12, %p13;
	@%p14 bra 	$L__BB6_6;
	setp.neu.f32 	%p20, %f2, 0f3F800000;
	add.f32 	%f82, %f20, %f20;
	mov.b32 	%r50, %f82;
	and.b32  	%r51, %r50, 2147483647;
	mov.b32 	%f83, %r51;
	selp.f32 	%f135, %f83, %f82, %p20;
	bra.uni 	$L__BB6_9;
$L__BB6_6:
	setp.eq.f32 	%p15, %f20, 0fBF800000;
	setp.eq.f32 	%p16, %f79, 0f7F800000;
	and.pred  	%p17, %p15, %p16;
	@%p17 bra 	$L__BB6_9;
	setp.geu.f32 	%p18, %f20, 0f00000000;
	mov.f32 	%f135, %f4;
	@%p18 bra 	$L__BB6_9;
	setp.neu.f32 	%p19, %f2, 0f3F800000;
	neg.f32 	%f81, %f4;
	selp.f32 	%f135, %f4, %f81, %p19;
$L__BB6_9:
	cvt.rn.f32.s32 	%f84, %r4;
	mul.f32 	%f10, %f135, %f84;
	mul.f32 	%f85, %f10, 0f3F22F983;
	cvt.rni.s32.f32 	%r102, %f85;
	cvt.rn.f32.s32 	%f86, %r102;
	fma.rn.f32 	%f87, %f86, 0fBFC90FDA, %f10;
	fma.rn.f32 	%f88, %f86, 0fB3A22168, %f87;
	fma.rn.f32 	%f137, %f86, 0fA7C234C5, %f88;
	abs.f32 	%f12, %f10;
	setp.ltu.f32 	%p21, %f12, 0f47CE4780;
	mov.u32 	%r98, %r102;
	mov.f32 	%f136, %f137;
	@%p21 bra 	$L__BB6_17;
	setp.neu.f32 	%p22, %f12, 0f7F800000;
	@%p22 bra 	$L__BB6_12;
	mov.f32 	%f91, 0f00000000;
	mul.rn.f32 	%f136, %f10, %f91;
	mov.b32 	%r98, 0;
	bra.uni 	$L__BB6_17;
$L__BB6_12:
	mov.b32 	%r6, %f10;
	shl.b32 	%r53, %r6, 8;
	or.b32  	%r7, %r53, -2147483648;
	mov.b64 	%rd48, 0;
	mov.b32 	%r95, 0;
	mov.u64 	%rd46, __cudart_i2opi_f;
	mov.u64 	%rd47, %rd1;
$L__BB6_13:
	.pragma "nounroll";
	ld.global.nc.u32 	%r54, [%rd46];
	mad.wide.u32 	%rd23, %r54, %r7, %rd48;
	shr.u64 	%rd48, %rd23, 32;
	st.local.u32 	[%rd47], %rd23;
	add.s32 	%r95, %r95, 1;
	add.s64 	%rd47, %rd47, 4;
	add.s64 	%rd46, %rd46, 4;
	setp.ne.s32 	%p23, %r95, 6;
	@%p23 bra 	$L__BB6_13;
	shr.u32 	%r55, %r6, 23;
	st.local.u32 	[%rd1+24], %rd48;
	and.b32  	%r10, %r55, 31;
	and.b32  	%r56, %r55, 224;
	add.s32 	%r57, %r56, -128;
	shr.u32 	%r58, %r57, 5;
	mul.wide.u32 	%rd24, %r58, 4;
	sub.s64 	%rd8, %rd1, %rd24;
	ld.local.u32 	%r96, [%rd8+24];
	ld.local.u32 	%r97, [%rd8+20];
	setp.eq.s32 	%p24, %r10, 0;
	@%p24 bra 	$L__BB6_16;
	shf.l.wrap.b32 	%r96, %r97, %r96, %r10;
	ld.local.u32 	%r59, [%rd8+16];
	shf.l.wrap.b32 	%r97, %r59, %r97, %r10;
$L__BB6_16:
	shr.u32 	%r60, %r96, 30;
	shf.l.wrap.b32 	%r61, %r97, %r96, 2;
	shl.b32 	%r62, %r97, 2;
	shr.u32 	%r63, %r61, 31;
	add.s32 	%r64, %r63, %r60;
	neg.s32 	%r65, %r64;
	setp.lt.s32 	%p25, %r6, 0;
	selp.b32 	%r98, %r65, %r64, %p25;
	xor.b32  	%r66, %r61, %r6;
	shr.s32 	%r67, %r61, 31;
	xor.b32  	%r68, %r67, %r61;
	xor.b32  	%r69, %r67, %r62;
	cvt.u64.u32 	%rd25, %r68;
	shl.b64 	%rd26, %rd25, 32;
	cvt.u64.u32 	%rd27, %r69;
	or.b64  	%rd28, %rd26, %rd27;
	cvt.rn.f64.s64 	%fd1, %rd28;
	mul.f64 	%fd2, %fd1, 0d3BF921FB54442D19;
	cvt.rn.f32.f64 	%f89, %fd2;
	neg.f32 	%f90, %f89;
	setp.lt.s32 	%p26, %r66, 0;
	selp.f32 	%f136, %f90, %f89, %p26;
$L__BB6_17:
	setp.ltu.f32 	%p27, %f12, 0f47CE4780;
	mul.rn.f32 	%f92, %f136, %f136;
	and.b32  	%r71, %r98, 1;
	setp.eq.b32 	%p28, %r71, 1;
	selp.f32 	%f93, 0f3F800000, %f136, %p28;
	fma.rn.f32 	%f94, %f92, %f93, 0f00000000;
	fma.rn.f32 	%f95, %f92, 0f37CBAC00, 0fBAB607ED;
	selp.f32 	%f96, %f95, 0fB94D4153, %p28;
	selp.f32 	%f97, 0f3D2AAABB, 0f3C0885E4, %p28;
	fma.rn.f32 	%f98, %f96, %f92, %f97;
	selp.f32 	%f99, 0fBEFFFFFF, 0fBE2AAAA8, %p28;
	fma.rn.f32 	%f100, %f98, %f92, %f99;
	fma.rn.f32 	%f101, %f100, %f94, %f93;
	and.b32  	%r72, %r98, 2;
	setp.eq.s32 	%p29, %r72, 0;
	mov.f32 	%f102, 0f00000000;
	sub.f32 	%f103, %f102, %f101;
	selp.f32 	%f16, %f101, %f103, %p29;
	@%p27 bra 	$L__BB6_25;
	setp.neu.f32 	%p30, %f12, 0f7F800000;
	@%p30 bra 	$L__BB6_20;
	mov.f32 	%f106, 0f00000000;
	mul.rn.f32 	%f137, %f10, %f106;
	mov.b32 	%r102, 0;
	bra.uni 	$L__BB6_25;
$L__BB6_20:
	mov.b32 	%r19, %f10;
	shl.b32 	%r74, %r19, 8;
	or.b32  	%r20, %r74, -2147483648;
	mov.b64 	%rd51, 0;
	mov.b32 	%r99, 0;
	mov.u64 	%rd49, __cudart_i2opi_f;
	mov.u64 	%rd50, %rd1;
$L__BB6_21:
	.pragma "nounroll";
	ld.global.nc.u32 	%r75, [%rd49];
	mad.wide.u32 	%rd31, %r75, %r20, %rd51;
	shr.u64 	%rd51, %rd31, 32;
	st.local.u32 	[%rd50], %rd31;
	add.s32 	%r99, %r99, 1;
	add.s64 	%rd50, %rd50, 4;
	add.s64 	%rd49, %rd49, 4;
	setp.ne.s32 	%p31, %r99, 6;
	@%p31 bra 	$L__BB6_21;
	shr.u32 	%r76, %r19, 23;
	st.local.u32 	[%rd1+24], %rd51;
	and.b32  	%r23, %r76, 31;
	and.b32  	%r77, %r76, 224;
	add.s32 	%r78, %r77, -128;
	shr.u32 	%r79, %r78, 5;
	mul.wide.u32 	%rd32, %r79, 4;
	sub.s64 	%rd15, %rd1, %rd32;
	ld.local.u32 	%r100, [%rd15+24];
	ld.local.u32 	%r101, [%rd15+20];
	setp.eq.s32 	%p32, %r23, 0;
	@%p32 bra 	$L__BB6_24;
	shf.l.wrap.b32 	%r100, %r101, %r100, %r23;
	ld.local.u32 	%r80, [%rd15+16];
	shf.l.wrap.b32 	%r101, %r80, %r101, %r23;
$L__BB6_24:
	shr.u32 	%r81, %r100, 30;
	shf.l.wrap.b32 	%r82, %r101, %r100, 2;
	shl.b32 	%r83, %r101, 2;
	shr.u32 	%r84, %r82, 31;
	add.s32 	%r85, %r84, %r81;
	neg.s32 	%r86, %r85;
	setp.lt.s32 	%p33, %r19, 0;
	selp.b32 	%r102, %r86, %r85, %p33;
	xor.b32  	%r87, %r82, %r19;
	shr.s32 	%r88, %r82, 31;
	xor.b32  	%r89, %r88, %r82;
	xor.b32  	%r90, %r88, %r83;
	cvt.u64.u32 	%rd33, %r89;
	shl.b64 	%rd34, %rd33, 32;
	cvt.u64.u32 	%rd35, %r90;
	or.b64  	%rd36, %rd34, %rd35;
	cvt.rn.f64.s64 	%fd3, %rd36;
	mul.f64 	%fd4, %fd3, 0d3BF921FB54442D19;
	cvt.rn.f32.f64 	%f104, %fd4;
	neg.f32 	%f105, %f104;
	setp.lt.s32 	%p34, %r87, 0;
	selp.f32 	%f137, %f105, %f104, %p34;
$L__BB6_25:
	add.s32 	%r92, %r102, 1;
	mul.rn.f32 	%f107, %f137, %f137;
	and.b32  	%r93, %r102, 1;
	setp.eq.b32 	%p35, %r93, 1;
	selp.f32 	%f108, %f137, 0f3F800000, %p35;
	fma.rn.f32 	%f109, %f107, %f108, 0f00000000;
	fma.rn.f32 	%f110, %f107, 0f37CBAC00, 0fBAB607ED;
	selp.f32 	%f111, 0fB94D4153, %f110, %p35;
	selp.f32 	%f112, 0f3C0885E4, 0f3D2AAABB, %p35;
	fma.rn.f32 	%f113, %f111, %f107, %f112;
	selp.f32 	%f114, 0fBE2AAAA8, 0fBEFFFFFF, %p35;
	fma.rn.f32 	%f115, %f113, %f107, %f114;
	fma.rn.f32 	%f116, %f115, %f109, %f108;
	and.b32  	%r94, %r92, 2;
	setp.eq.s32 	%p36, %r94, 0;
	mov.f32 	%f117, 0f00000000;
	sub.f32 	%f118, %f117, %f116;
	selp.f32 	%f119, %f116, %f118, %p36;
	cvta.to.global.u64 	%rd37, %rd16;
	mul.wide.s32 	%rd38, %r3, 4;
	add.s64 	%rd39, %rd37, %rd38;
	ld.global.f32 	%f120, [%rd39];
	ld.global.f32 	%f121, [%rd39+4];
	cvta.to.global.u64 	%rd40, %rd17;
	add.s64 	%rd41, %rd40, %rd38;
	ld.global.f32 	%f122, [%rd41];
	ld.global.f32 	%f123, [%rd41+4];
	mul.f32 	%f124, %f120, %f119;
	mul.f32 	%f125, %f16, %f121;
	sub.f32 	%f126, %f124, %f125;
	cvta.to.global.u64 	%rd42, %rd18;
	add.s64 	%rd43, %rd42, %rd38;
	st.global.f32 	[%rd43], %f126;
	mul.f32 	%f127, %f121, %f119;
	fma.rn.f32 	%f128, %f16, %f120, %f127;
	st.global.f32 	[%rd43+4], %f128;
	mul.f32 	%f129, %f122, %f119;
	mul.f32 	%f130, %f16, %f123;
	sub.f32 	%f131, %f129, %f130;
	cvta.to.global.u64 	%rd44, %rd19;
	add.s64 	%rd45, %rd44, %rd38;
	st.global.f32 	[%rd45], %f131;
	mul.f32 	%f132, %f123, %f119;
	fma.rn.f32 	%f133, %f16, %f122, %f132;
	st.global.f32 	[%rd45+4], %f133;
$L__BB6_26:
	ret;

}
	// .globl	rope_all_backward_f32
.visible .entry rope_all_backward_f32(
	.param .u64 .ptr .align 1 rope_all_backward_f32_param_0,
	.param .u64 .ptr .align 1 rope_all_backward_f32_param_1,
	.param .u64 .ptr .align 1 rope_all_backward_f32_param_2,
	.param .u64 .ptr .align 1 rope_all_backward_f32_param_3,
	.param .u32 rope_all_backward_f32_param_4,
	.param .u32 rope_all_backward_f32_param_5,
	.param .f32 rope_all_backward_f32_param_6
)
{
	.local .align 4 .b8 	__local_depot7[28];
	.reg .b64 	%SP;
	.reg .b64 	%SPL;
	.reg .pred 	%p<37>;
	.reg .b32 	%r<103>;
	.reg .b32 	%f<138>;
	.reg .b64 	%rd<52>;
	.reg .b64 	%fd<5>;

	mov.u64 	%SPL, __local_depot7;
	ld.param.u64 	%rd16, [rope_all_backward_f32_param_0];
	ld.param.u64 	%rd17, [rope_all_backward_f32_param_1];
	ld.param.u64 	%rd18, [rope_all_backward_f32_param_2];
	ld.param.u64 	%rd19, [rope_all_backward_f32_param_3];
	ld.param.u32 	%r32, [rope_all_backward_f32_param_4];
	ld.param.u32 	%r33, [rope_all_backward_f32_param_5];
	ld.param.f32 	%f20, [rope_all_backward_f32_param_6];
	add.u64 	%rd1, %SPL, 0;
	mov.u32 	%r34, %ntid.y;
	mov.u32 	%r35, %ctaid.y;
	mov.u32 	%r36, %tid.y;
	mad.lo.s32 	%r1, %r34, %r35, %r36;
	shl.b32 	%r2, %r1, 1;
	setp.ge.s32 	%p1, %r2, %r32;
	mov.f32 	%f135, 0f3F800000;
	@%p1 bra 	$L__BB7_26;
	mov.u32 	%r37, %ntid.x;
	mov.u32 	%r38, %ctaid.x;
	mov.u32 	%r39, %tid.x;
	mad.lo.s32 	%r40, %r37, %r38, %r39;
	mad.lo.s32 	%r3, %r32, %r40, %r2;
	rem.s32 	%r4, %r40, %r33;
	cvt.rn.f32.u32 	%f1, %r1;
	mul.f32 	%f22, %f1, 0f3F000000;
	cvt.rzi.f32.f32 	%f23, %f22;
	add.f32 	%f24, %f23, %f23;
	sub.f32 	%f25, %f1, %f24;
	abs.f32 	%f2, %f25;
	abs.f32 	%f3, %f20;
	setp.lt.f32 	%p2, %f3, 0f00800000;
	mul.f32 	%f26, %f3, 0f4B800000;
	selp.f32 	%f27, %f26, %f3, %p2;
	selp.f32 	%f28, 0fC1C00000, 0f00000000, %p2;
	mov.b32 	%r41, %f27;
	add.s32 	%r42, %r41, -1060439283;
	and.b32  	%r43, %r42, -8388608;
	sub.s32 	%r44, %r41, %r43;
	mov.b32 	%f29, %r44;
	cvt.rn.f32.s32 	%f30, %r43;
	fma.rn.f32 	%f31, %f30, 0f34000000, %f28;
	add.f32 	%f32, %f29, 0fBF800000;
	add.f32 	%f33, %f29, 0f3F800000;
	rcp.approx.ftz.f32 	%f34, %f33;
	add.f32 	%f35, %f32, %f32;
	mul.f32 	%f36, %f35, %f34;
	mul.f32 	%f37, %f36, %f36;
	sub.f32 	%f38, %f32, %f36;
	add.f32 	%f39, %f38, %f38;
	neg.f32 	%f40, %f36;
	fma.rn.f32 	%f41, %f40, %f32, %f39;
	mul.rn.f32 	%f42, %f34, %f41;
	fma.rn.f32 	%f43, %f37, 0f3A2C32E4, 0f3B52E7DB;
	fma.rn.f32 	%f44, %f43, %f37, 0f3C93BB73;
	fma.rn.f32 	%f45, %f44, %f37, 0f3DF6384F;
	mul.rn.f32 	%f46, %f45, %f37;
	fma.rn.f32 	%f47, %f36, 0f3FB8AA3B, %f31;
	sub.f32 	%f48, %f31, %f47;
	fma.rn.f32 	%f49, %f36, 0f3FB8AA3B, %f48;
	fma.rn.f32 	%f50, %f42, 0f3FB8AA3B, %f49;
	fma.rn.f32 	%f51, %f36, 0f32A55E34, %f50;
	mul.f32 	%f52, %f46, 0f40400000;
	fma.rn.f32 	%f53, %f52, %f42, %f51;
	fma.rn.f32 	%f54, %f46, %f36, %f53;
	add.rn.f32 	%f55, %f47, %f54;
	neg.f32 	%f56, %f47;
	add.rn.f32 	%f57, %f55, %f56;
	neg.f32 	%f58, %f57;
	add.rn.f32 	%f59, %f54, %f58;
	mul.rn.f32 	%f60, %f55, %f1;
	neg.f32 	%f61, %f60;
	fma.rn.f32 	%f62, %f55, %f1, %f61;
	fma.rn.f32 	%f63, %f59, %f1, %f62;
	cvt.rni.f32.f32 	%f64, %f60;
	sub.f32 	%f65, %f60, %f64;
	add.f32 	%f66, %f65, %f63;
	fma.rn.f32 	%f67, %f66, 0f391FCB8E, 0f3AAF85ED;
	fma.rn.f32 	%f68, %f67, %f66, 0f3C1D9856;
	fma.rn.f32 	%f69, %f68, %f66, 0f3D6357BB;
	fma.rn.f32 	%f70, %f69, %f66, 0f3E75FDEC;
	fma.rn.f32 	%f71, %f70, %f66, 0f3F317218;
	fma.rn.f32 	%f72, %f71, %f66, 0f3F800000;
	cvt.rzi.s32.f32 	%r45, %f64;
	setp.gt.f32 	%p3, %f64, 0f00000000;
	selp.b32 	%r46, 0, -2097152000, %p3;
	add.s32 	%r47, %r46, 2130706432;
	mov.b32 	%f73, %r47;
	mul.f32 	%f74, %f72, %f73;
	shl.b32 	%r48, %r45, 23;
	sub.s32 	%r49, %r48, %r46;
	mov.b32 	%f75, %r49;
	mul.f32 	%f76, %f74, %f75;
	abs.f32 	%f77, %f60;
	setp.gt.f32 	%p4, %f77, 0f43180000;
	setp.lt.f32 	%p5, %f60, 0f00000000;
	selp.f32 	%f78, 0f00000000, 0f7F800000, %p5;
	selp.f32 	%f4, %f78, %f76, %p4;
	setp.eq.f32 	%p6, %f20, 0f3F800000;
	setp.eq.s32 	%p7, %r1, 0;
	or.pred  	%p8, %p7, %p6;
	@%p8 bra 	$L__BB7_9;
	setp.num.f32 	%p9, %f3, %f3;
	abs.f32 	%f79, %f1;
	setp.num.f32 	%p10, %f79, %f79;
	and.pred  	%p11, %p9, %p10;
	@%p11 bra 	$L__BB7_4;
	add.rn.f32 	%f135, %f20, %f1;
	bra.uni 	$L__BB7_9;
$L__BB7_4:
	setp.neu.f32 	%p12, %f20, 0f00000000;
	setp.neu.f32 	%p13, %f3, 0f7F800000;
	and.pred  	%p14, %p12, %p13;
	@%p14 bra 	$L__BB7_6;
	setp.neu.f32 	%p20, %f2, 0f3F800000;
	add.f32 	%f82, %f20, %f20;
	mov.b32 	%r50, %f82;
	and.b32  	%r51, %r50, 2147483647;
	mov.b32 	%f83, %r51;
	selp.f32 	%f135, %f83, %f82, %p20;
	bra.uni 	$L__BB7_9;
$L__BB7_6:
	setp.eq.f32 	%p15, %f20, 0fBF800000;
	setp.eq.f32 	%p16, %f79, 0f7F800000;
	and.pred  	%p17, %p15, %p16;
	@%p17 bra 	$L__BB7_9;
	setp.geu.f32 	%p18, %f20, 0f00000000;
	mov.f32 	%f135, %f4;
	@%p18 bra 	$L__BB7_9;
	setp.neu.f32 	%p19, %f2, 0f3F800000;
	neg.f32 	%f81, %f4;
	selp.f32 	%f135, %f4, %f81, %p19;
$L__BB7_9:
	cvt.rn.f32.s32 	%f84, %r4;
	mul.f32 	%f10, %f135, %f84;
	mul.f32 	%f85, %f10, 0f3F22F983;
	cvt.rni.s32.f32 	%r102, %f85;
	cvt.rn.f32.s32 	%f86, %r102;
	fma.rn.f32 	%f87, %f86, 0fBFC90FDA, %f10;
	fma.rn.f32 	%f88, %f86, 0fB3A22168, %f87;
	fma.rn.f32 	%f137, %f86, 0fA7C234C5, %f88;
	abs.f32 	%f12, %f10;
	setp.ltu.f32 	%p21, %f12, 0f47CE4780;
	mov.u32 	%r98, %r102;
	mov.f32 	%f136, %f137;
	@%p21 bra 	$L__BB7_17;
	setp.neu.f32 	%p22, %f12, 0f7F800000;
	@%p22 bra 	$L__BB7_12;
	mov.f32 	%f91, 0f00000000;
	mul.rn.f32 	%f136, %f10, %f91;
	mov.b32 	%r98, 0;
	bra.uni 	$L__BB7_17;
$L__BB7_12:
	mov.b32 	%r6, %f10;
	shl.b32 	%r53, %r6, 8;
	or.b32  	%r7, %r53, -2147483648;
	mov.b64 	%rd48, 0;
	mov.b32 	%r95, 0;
	mov.u64 	%rd46, __cudart_i2opi_f;
	mov.u64 	%rd47, %rd1;
$L__BB7_13:
	.pragma "nounroll";
	ld.global.nc.u32 	%r54, [%rd46];
	mad.wide.u32 	%rd23, %r54, %r7, %rd48;
	shr.u64 	%rd48, %rd23, 32;
	st.local.u32 	[%rd47], %rd23;
	add.s32 	%r95, %r95, 1;
	add.s64 	%rd47, %rd47, 4;
	add.s64 	%rd46, %rd46, 4;
	setp.ne.s32 	%p23, %r95, 6;
	@%p23 bra 	$L__BB7_13;
	shr.u32 	%r55, %r6, 23;
	st.local.u32 	[%rd1+24], %rd48;
	and.b32  	%r10, %r55, 31;
	and.b32  	%r56, %r55, 224;
	add.s32 	%r57, %r56, -128;
	shr.u32 	%r58, %r57, 5;
	mul.wide.u32 	%rd24, %r58, 4;
	sub.s64 	%rd8, %rd1, %rd24;
	ld.local.u32 	%r96, [%rd8+24];
	ld.local.u32 	%r97, [%rd8+20];
	setp.eq.s32 	%p24, %r10, 0;
	@%p24 bra 	$L__BB7_16;
	shf.l.wrap.b32 	%r96, %r97, %r96, %r10;
	ld.local.u32 	%r59, [%rd8+16];
	shf.l.wrap.b32 	%r97, %r59, %r97, %r10;
$L__BB7_16:
	shr.u32 	%r60, %r96, 30;
	shf.l.wrap.b32 	%r61, %r97, %r96, 2;
	shl.b32 	%r62, %r97, 2;
	shr.u32 	%r63, %r61, 31;
	add.s32 	%r64, %r63, %r60;
	neg.s32 	%r65, %r64;
	setp.lt.s32 	%p25, %r6, 0;
	selp.b32 	%r98, %r65, %r64, %p25;
	xor.b32  	%r66, %r61, %r6;
	shr.s32 	%r67, %r61, 31;
	xor.b32  	%r68, %r67, %r61;
	xor.b32  	%r69, %r67, %r62;
	cvt.u64.u32 	%rd25, %r68;
	shl.b64 	%rd26, %rd25, 32;
	cvt.u64.u32 	%rd27, %r69;
	or.b64  	%rd28, %rd26, %rd27;
	cvt.rn.f64.s64 	%fd1, %rd28;
	mul.f64 	%fd2, %fd1, 0d3BF921FB54442D19;
	cvt.rn.f32.f64 	%f89, %fd2;
	neg.f32 	%f90, %f89;
	setp.lt.s32 	%p26, %r66, 0;
	selp.f32 	%f136, %f90, %f89, %p26;
$L__BB7_17:
	setp.ltu.f32 	%p27, %f12, 0f47CE4780;
	mul.rn.f32 	%f92, %f136, %f136;
	and.b32  	%r71, %r98, 1;
	setp.eq.b32 	%p28, %r71, 1;
	selp.f32 	%f93, 0f3F800000, %f136, %p28;
	fma.rn.f32 	%f94, %f92, %f93, 0f00000000;
	fma.rn.f32 	%f95, %f92, 0f37CBAC00, 0fBAB607ED;
	selp.f32 	%f96, %f95, 0fB94D4153, %p28;
	selp.f32 	%f97, 0f3D2AAABB, 0f3C0885E4, %p28;
	fma.rn.f32 	%f98, %f96, %f92, %f97;
	selp.f32 	%f99, 0fBEFFFFFF, 0fBE2AAAA8, %p28;
	fma.rn.f32 	%f100, %f98, %f92, %f99;
	fma.rn.f32 	%f101, %f100, %f94, %f93;
	and.b32  	%r72, %r98, 2;
	setp.eq.s32 	%p29, %r72, 0;
	mov.f32 	%f102, 0f00000000;
	sub.f32 	%f103, %f102, %f101;
	selp.f32 	%f16, %f101, %f103, %p29;
	@%p27 bra 	$L__BB7_25;
	setp.neu.f32 	%p30, %f12, 0f7F800000;
	@%p30 bra 	$L__BB7_20;
	mov.f32 	%f106, 0f00000000;
	mul.rn.f32 	%f137, %f10, %f106;
	mov.b32 	%r102, 0;
	bra.uni 	$L__BB7_25;
$L__BB7_20:
	mov.b32 	%r19, %f10;
	shl.b32 	%r74, %r19, 8;
	or.b32  	%r20, %r74, -2147483648;
	mov.b64 	%rd51, 0;
	mov.b32 	%r99, 0;
	mov.u64 	%rd49, __cudart_i2opi_f;
	mov.u64 	%rd50, %rd1;
$L__BB7_21:
	.pragma "nounroll";
	ld.global.nc.u32 	%r75, [%rd49];
	mad.wide.u32 	%rd31, %r75, %r20, %rd51;
	shr.u64 	%rd51, %rd31, 32;
	st.local.u32 	[%rd50], %rd31;
	add.s32 	%r99, %r99, 1;
	add.s64 	%rd50, %rd50, 4;
	add.s64 	%rd49, %rd49, 4;
	setp.ne.s32 	%p31, %r99, 6;
	@%p31 bra 	$L__BB7_21;
	shr.u32 	%r76, %r19, 23;
	st.local.u32 	[%rd1+24], %rd51;
	and.b32  	%r23, %r76, 31;
	and.b32  	%r77, %r76, 224;
	add.s32 	%r78, %r77, -128;
	shr.u32 	%r79, %r78, 5;
	mul.wide.u32 	%rd32, %r79, 4;
	sub.s64 	%rd15, %rd1, %rd32;
	ld.local.u32 	%r100, [%rd15+24];
	ld.local.u32 	%r101, [%rd15+20];
	setp.eq.s32 	%p32, %r23, 0;
	@%p32 bra 	$L__BB7_24;
	shf.l.wrap.b32 	%r100, %r101, %r100, %r23;
	ld.local.u32 	%r80, [%rd15+16];
	shf.l.wrap.b32 	%r101, %r80, %r101, %r23;
$L__BB7_24:
	shr.u32 	%r81, %r100, 30;
	shf.l.wrap.b32 	%r82, %r101, %r100, 2;
	shl.b32 	%r83, %r101, 2;
	shr.u32 	%r84, %r82, 31;
	add.s32 	%r85, %r84, %r81;
	neg.s32 	%r86, %r85;
	setp.lt.s32 	%p33, %r19, 0;
	selp.b32 	%r102, %r86, %r85, %p33;
	xor.b32  	%r87, %r82, %r19;
	shr.s32 	%r88, %r82, 31;
	xor.b32  	%r89, %r88, %r82;
	xor.b32  	%r90, %r88, %r83;
	cvt.u64.u32 	%rd33, %r89;
	shl.b64 	%rd34, %rd33, 32;
	cvt.u64.u32 	%rd35, %r90;
	or.b64  	%rd36, %rd34, %rd35;
	cvt.rn.f64.s64 	%fd3, %rd36;
	mul.f64 	%fd4, %fd3, 0d3BF921FB54442D19;
	cvt.rn.f32.f64 	%f104, %fd4;
	neg.f32 	%f105, %f104;
	setp.lt.s32 	%p34, %r87, 0;
	selp.f32 	%f137, %f105, %f104, %p34;
$L__BB7_25:
	add.s32 	%r92, %r102, 1;
	mul.rn.f32 	%f107, %f137, %f137;
	and.b32  	%r93, %r102, 1;
	setp.eq.b32 	%p35, %r93, 1;
	selp.f32 	%f108, %f137, 0f3F800000, %p35;
	fma.rn.f32 	%f109, %f107, %f108, 0f00000000;
	fma.rn.f32 	%f110, %f107, 0f37CBAC00, 0fBAB607ED;
	selp.f32 	%f111, 0fB94D4153, %f110, %p35;
	selp.f32 	%f112, 0f3C0885E4, 0f3D2AAABB, %p35;
	fma.rn.f32 	%f113, %f111, %f107, %f112;
	selp.f32 	%f114, 0fBE2AAAA8, 0fBEFFFFFF, %p35;
	fma.rn.f32 	%f115, %f113, %f107, %f114;
	fma.rn.f32 	%f116, %f115, %f109, %f108;
	and.b32  	%r94, %r92, 2;
	setp.eq.s32 	%p36, %r94, 0;
	mov.f32 	%f117, 0f00000000;
	sub.f32 	%f118, %f117, %f116;
	selp.f32 	%f119, %f116, %f118, %p36;
	cvta.to.global.u64 	%rd37, %rd16;
	mul.wide.s32 	%rd38, %r3, 4;
	add.s64 	%rd39, %rd37, %rd38;
	ld.global.f32 	%f120, [%rd39];
	ld.global.f32 	%f121, [%rd39+4];
	cvta.to.global.u64 	%rd40, %rd17;
	add.s64 	%rd41, %rd40, %rd38;
	ld.global.f32 	%f122, [%rd41];
	ld.global.f32 	%f123, [%rd41+4];
	mul.f32 	%f124, %f120, %f119;
	fma.rn.f32 	%f125, %f16, %f121, %f124;
	cvta.to.global.u64 	%rd42, %rd18;
	add.s64 	%rd43, %rd42, %rd38;
	st.global.f32 	[%rd43], %f125;
	mul.f32 	%f126, %f121, %f119;
	mul.f32 	%f127, %f16, %f120;
	sub.f32 	%f128, %f126, %f127;
	st.global.f32 	[%rd43+4], %f128;
	mul.f32 	%f129, %f122, %f119;
	fma.rn.f32 	%f130, %f16, %f123, %f129;
	cvta.to.global.u64 	%rd44, %rd19;
	add.s64 	%rd45, %rd44, %rd38;
	st.global.f32 	[%rd45], %f130;
	mul.f32 	%f131, %f123, %f119;
	mul.f32 	%f132, %f16, %f122;
	sub.f32 	%f133, %f131, %f132;
	st.global.f32 	[%rd45+4], %f133;
$L__BB7_26:
	ret;

}


// ===== COMPILED SASS (sm_100) =====

	.target	sm_100

	.elftype	@"ET_EXEC"


//--------------------- .note.nv.tkinfo           --------------------------
	.section	.note.nv.tkinfo,"",@"SHT_NOTE"
	.sectionflags	@"SHF_NOTE_NV_TKINFO"
	.tkinfo
        /*0018*/ 	.word	0x00000002
        /*0030*/ 	.string	""
        /*0030*/ 	.string	"ptxas"
        /*0030*/ 	.string	"Cuda compilation tools, release 13.0, V13.0.88"
        /*0030*/ 	.string	"Build cuda_13.0.r13.0/compiler.36424714_0"
        /*0030*/ 	.string	"-arch sm_100 -m 64 "



//--------------------- .note.nv.cuinfo           --------------------------
	.section	.note.nv.cuinfo,"",@"SHT_NOTE"
	.sectionflags	@"SHF_NOTE_NV_CUINFO"
        /*0018*/ 	.short	0x0002
        /*001a*/ 	.short	0x0064
        /*001c*/ 	.short	0x0082
	.zero		2


//--------------------- .nv.info                  --------------------------
	.section	.nv.info,"",@"SHT_CUDA_INFO"
	.align	4


	//----- nvinfo : EIATTR_REGCOUNT
	.align		4
        /*0000*/ 	.byte	0x04, 0x2f
        /*0002*/ 	.short	(.L_12 - .L_11)
	.align		4
.L_11:
        /*0004*/ 	.word	index@(rope_norm)
        /*0008*/ 	.word	0x00000014


	//----- nvinfo : EIATTR_FRAME_SIZE
	.align		4
.L_12:
        /*000c*/ 	.byte	0x04, 0x11
        /*000e*/ 	.short	(.L_14 - .L_13)
	.align		4
.L_13:
        /*0010*/ 	.word	index@(rope_norm)
        /*0014*/ 	.word	0x00000000


	//----- nvinfo : EIATTR_REGCOUNT
	.align		4
.L_14:
        /*0018*/ 	.byte	0x04, 0x2f
        /*001a*/ 	.short	(.L_16 - .L_15)
	.align		4
.L_15:
        /*001c*/ 	.word	index@(rope_backward)
        /*0020*/ 	.word	0x00000014


	//----- nvinfo : EIATTR_FRAME_SIZE
	.align		4
.L_16:
        /*0024*/ 	.byte	0x04, 0x11
        /*0026*/ 	.short	(.L_18 - .L_17)
	.align		4
.L_17:
        /*0028*/ 	.word	index@(rope_backward)
        /*002c*/ 	.word	0x00000000


	//----- nvinfo : EIATTR_REGCOUNT
	.align		4
.L_18:
        /*0030*/ 	.byte	0x04, 0x2f
        /*0032*/ 	.short	(.L_20 - .L_19)
	.align		4
.L_19:
        /*0034*/ 	.word	index@(rope_all_norm)
        /*0038*/ 	.word	0x0000001e


	//----- nvinfo : EIATTR_FRAME_SIZE
	.align		4
.L_20:
        /*003c*/ 	.byte	0x04, 0x11
        /*003e*/ 	.short	(.L_22 - .L_21)
	.align		4
.L_21:
        /*0040*/ 	.word	index@(rope_all_norm)
        /*0044*/ 	.word	0x00000000


	//----- nvinfo : EIATTR_REGCOUNT
	.align		4
.L_22:
        /*0048*/ 	.byte	0x04, 0x2f
        /*004a*/ 	.short	(.L_24 - .L_23)
	.align		4
.L_23:
        /*004c*/ 	.word	index@(rope_all_backward)
        /*0050*/ 	.word	0x0000001c


	//----- nvinfo : EIATTR_FRAME_SIZE
	.align		4
.L_24:
        /*0054*/ 	.byte	0x04, 0x11
        /*0056*/ 	.short	(.L_26 - .L_25)
	.align		4
.L_25:
        /*0058*/ 	.word	index@(rope_all_backward)
        /*005c*/ 	.word	0x00000000


	//----- nvinfo : EIATTR_REGCOUNT
	.align		4
.L_26:
        /*0060*/ 	.byte	0x04, 0x2f
        /*0062*/ 	.short	(.L_28 - .L_27)
	.align		4
.L_27:
        /*0064*/ 	.word	index@(rope_f32)
        /*0068*/ 	.word	0x00000015


	//----- nvinfo : EIATTR_FRAME_SIZE
	.align		4
.L_28:
        /*006c*/ 	.byte	0x04, 0x11
        /*006e*/ 	.short	(.L_30 - .L_29)
	.align		4
.L_29:
        /*0070*/ 	.word	index@(rope_f32)
        /*0074*/ 	.word	0x00000000


	//----- nvinfo : EIATTR_REGCOUNT
	.align		4
.L_30:
        /*0078*/ 	.byte	0x04, 0x2f
        /*007a*/ 	.short	(.L_32 - .L_31)
	.align		4
.L_31:
        /*007c*/ 	.word	index@(rope_backward_f32)
        /*0080*/ 	.word	0x00000015


	//----- nvinfo : EIATTR_FRAME_SIZE
	.align		4
.L_32:
        /*0084*/ 	.byte	0x04, 0x11
        /*0086*/ 	.short	(.L_34 - .L_33)
	.align		4
.L_33:
        /*0088*/ 	.word	index@(rope_backward_f32)
        /*008c*/ 	.word	0x00000000


	//----- nvinfo : EIATTR_REGCOUNT
	.align		4
.L_34:
        /*0090*/ 	.byte	0x04, 0x2f
        /*0092*/ 	.short	(.L_36 - .L_35)
	.align		4
.L_35:
        /*0094*/ 	.word	index@(rope_all_f32)
        /*0098*/ 	.word	0x00000016


	//----- nvinfo : EIATTR_FRAME_SIZE
	.align		4
.L_36:
        /*009c*/ 	.byte	0x04, 0x11
        /*009e*/ 	.short	(.L_38 - .L_37)
	.align		4
.L_37:
        /*00a0*/ 	.word	index@(rope_all_f32)
        /*00a4*/ 	.word	0x00000000


	//----- nvinfo : EIATTR_REGCOUNT
	.align		4
.L_38:
        /*00a8*/ 	.byte	0x04, 0x2f
        /*00aa*/ 	.short	(.L_40 - .L_39)
	.align		4
.L_39:
        /*00ac*/ 	.word	index@(rope_all_backward_f32)
        /*00b0*/ 	.word	0x00000016


	//----- nvinfo : EIATTR_FRAME_SIZE
	.align		4
.L_40:
        /*00b4*/ 	.byte	0x04, 0x11
        /*00b6*/ 	.short	(.L_42 - .L_41)
	.align		4
.L_41:
        /*00b8*/ 	.word	index@(rope_all_backward_f32)
        /*00bc*/ 	.word	0x00000000


	//----- nvinfo : EIATTR_MIN_STACK_SIZE
	.align		4
.L_42:
        /*00c0*/ 	.byte	0x04, 0x12
        /*00c2*/ 	.short	(.L_44 - .L_43)
	.align		4
.L_43:
        /*00c4*/ 	.word	index@(rope_all_backward_f32)
        /*00c8*/ 	.word	0x00000000


	//----- nvinfo : EIATTR_MIN_STACK_SIZE
	.align		4
.L_44:
        /*00cc*/ 	.byte	0x04, 0x12
        /*00ce*/ 	.short	(.L_46 - .L_45)
	.align		4
.L_45:
        /*00d0*/ 	.word	index@(rope_all_f32)
        /*00d4*/ 	.word	0x00000000


	//----- nvinfo : EIATTR_MIN_STACK_SIZE
	.align		4
.L_46:
        /*00d8*/ 	.byte	0x04, 0x12
        /*00da*/ 	.short	(.L_48 - .L_47)
	.align		4
.L_47:
        /*00dc*/ 	.word	index@(rope_backward_f32)
        /*00e0*/ 	.word	0x00000000


	//----- nvinfo : EIATTR_MIN_STACK_SIZE
	.align		4
.L_48:
        /*00e4*/ 	.byte	0x04, 0x12
        /*00e6*/ 	.short	(.L_50 - .L_49)
	.align		4
.L_49:
        /*00e8*/ 	.word	index@(rope_f32)
        /*00ec*/ 	.word	0x00000000


	//----- nvinfo : EIATTR_MIN_STACK_SIZE
	.align		4
.L_50:
        /*00f0*/ 	.byte	0x04, 0x12
        /*00f2*/ 	.short	(.L_52 - .L_51)
	.align		4
.L_51:
        /*00f4*/ 	.word	index@(rope_all_backward)
        /*00f8*/ 	.word	0x00000000


	//----- nvinfo : EIATTR_MIN_STACK_SIZE
	.align		4
.L_52:
        /*00fc*/ 	.byte	0x04, 0x12
        /*00fe*/ 	.short	(.L_54 - .L_53)
	.align		4
.L_53:
        /*0100*/ 	.word	index@(rope_all_norm)
        /*0104*/ 	.word	0x00000000


	//----- nvinfo : EIATTR_MIN_STACK_SIZE
	.align		4
.L_54:
        /*0108*/ 	.byte	0x04, 0x12
        /*010a*/ 	.short	(.L_56 - .L_55)
	.align		4
.L_55:
        /*010c*/ 	.word	index@(rope_backward)
        /*0110*/ 	.word	0x00000000


	//----- nvinfo : EIATTR_MIN_STACK_SIZE
	.align		4
.L_56:
        /*0114*/ 	.byte	0x04, 0x12
        /*0116*/ 	.short	(.L_58 - .L_57)
	.align		4
.L_57:
        /*0118*/ 	.word	index@(rope_norm)
        /*011c*/ 	.word	0x00000000
.L_58:


//--------------------- .nv.compat                --------------------------
	.section	.nv.compat,"",@"SHT_CUDA_COMPAT_INFO"
	.align	4
        /*0000*/ 	.byte	0x02, 0x09, 0x00, 0x00, 0x02, 0x02, 0x01, 0x00, 0x02, 0x05, 0x05, 0x00, 0x03, 0x07, 0x01, 0x01
        /*0010*/ 	.byte	0x02, 0x03, 0x00, 0x00, 0x02, 0x06, 0x01, 0x00, 0x04, 0x0b, 0x08, 0x00, 0x01, 0x00, 0x00, 0x00
        /*0020*/ 	.byte	0x00, 0x00, 0x00, 0x00


//--------------------- .nv.info.rope_all_backward_f32 --------------------------
	.section	.nv.info.rope_all_backward_f32,"",@"SHT_CUDA_INFO"
	.sectionflags	@""
	.align	4


	//----- nvinfo : EIATTR_CUDA_API_VERSION
	.align		4
        /*0000*/ 	.byte	0x04, 0x37
        /*0002*/ 	.short	(.L_60 - .L_59)
.L_59:
        /*0004*/ 	.word	0x00000082


	//----- nvinfo : EIATTR_KPARAM_INFO
	.align		4
.L_60:
        /*0008*/ 	.byte	0x04, 0x17
        /*000a*/ 	.short	(.L_62 - .L_61)
.L_61:
        /*000c*/ 	.word	0x00000000
        /*0010*/ 	.short	0x0006
        /*0012*/ 	.short	0x0028
        /*0014*/ 	.byte	0x00, 0xf0, 0x11, 0x00


	//----- nvinfo : EIATTR_KPARAM_INFO
	.align		4
.L_62:
        /*0018*/ 	.byte	0x04, 0x17
        /*001a*/ 	.short	(.L_64 - .L_63)
.L_63:
        /*001c*/ 	.word	0x00000000
        /*0020*/ 	.short	0x0005
        /*0022*/ 	.short	0x0024
        /*0024*/ 	.byte	0x00, 0xf0, 0x11, 0x00


	//----- nvinfo : EIATTR_KPARAM_INFO
	.align		4
.L_64:
        /*0028*/ 	.byte	0x04, 0x17
        /*002a*/ 	.short	(.L_66 - .L_65)
.L_65:
        /*002c*/ 	.word	0x00000000
        /*0030*/ 	.short	0x0004
        /*0032*/ 	.short	0x0020
        /*0034*/ 	.byte	0x00, 0xf0, 0x11, 0x00


	//----- nvinfo : EIATTR_KPARAM_INFO
	.align		4
.L_66:
        /*0038*/ 	.byte	0x04, 0x17
        /*003a*/ 	.short	(.L_68 - .L_67)
.L_67:
        /*003c*/ 	.word	0x00000000
        /*0040*/ 	.short	0x0003
        /*0042*/ 	.short	0x0018
        /*0044*/ 	.byte	0x00, 0xf5, 0x21, 0x00


	//----- nvinfo : EIATTR_KPARAM_INFO
	.align		4
.L_68:
        /*0048*/ 	.byte	0x04, 0x17
        /*004a*/ 	.short	(.L_70 - .L_69)
.L_69:
        /*004c*/ 	.word	0x00000000
        /*0050*/ 	.short	0x0002
        /*0052*/ 	.short	0x0010
        /*0054*/ 	.byte	0x00, 0xf5, 0x21, 0x00


	//----- nvinfo : EIATTR_KPARAM_INFO
	.align		4
.L_70:
        /*0058*/ 	.byte	0x04, 0x17
        /*005a*/ 	.short	(.L_72 - .L_71)
.L_71:
        /*005c*/ 	.word	0x00000000
        /*0060*/ 	.short	0x0001
        /*0062*/ 	.short	0x0008
        /*0064*/ 	.byte	0x00, 0xf5, 0x21, 0x00


	//----- nvinfo : EIATTR_KPARAM_INFO
	.align		4
.L_72:
        /*0068*/ 	.byte	0x04, 0x17
        /*006a*/ 	.short	(.L_74 - .L_73)
.L_73:
        /*006c*/ 	.word	0x00000000
        /*0070*/ 	.short	0x0000
        /*0072*/ 	.short	0x0000
        /*0074*/ 	.byte	0x00, 0xf5, 0x21, 0x00


	//----- nvinfo : EIATTR_SPARSE_MMA_MASK
	.align		4
.L_74:
        /*0078*/ 	.byte	0x03, 0x50
        /*007a*/ 	.short	0x0000


	//----- nvinfo : EIATTR_MAXREG_COUNT
	.align		4
        /*007c*/ 	.byte	0x03, 0x1b
        /*007e*/ 	.short	0x00ff


	//----- nvinfo : EIATTR_MERCURY_ISA_VERSION
	.align		4
        /*0080*/ 	.byte	0x03, 0x5f
        /*0082*/ 	.short	0x0101


	//----- nvinfo : EIATTR_VRC_CTA_INIT_COUNT
	.align		4
        /*0084*/ 	.byte	0x02, 0x4a
	.zero		1
	.zero		1


	//----- nvinfo : EIATTR_EXIT_INSTR_OFFSETS
	.align		4
        /*0088*/ 	.byte	0x04, 0x1c
        /*008a*/ 	.short	(.L_76 - .L_75)


	//   ....[0]....
.L_75:
        /*008c*/ 	.word	0x00000080


	//   ....[1]....
        /*0090*/ 	.word	0x00001870


	//----- nvinfo : EIATTR_CRS_STACK_SIZE
	.align		4
.L_76:
        /*0094*/ 	.byte	0x04, 0x1e
        /*0096*/ 	.short	(.L_78 - .L_77)
.L_77:
        /*0098*/ 	.word	0x00000000


	//----- nvinfo : EIATTR_CBANK_PARAM_SIZE
	.align		4
.L_78:
        /*009c*/ 	.byte	0x03, 0x19
        /*009e*/ 	.short	0x002c


	//----- nvinfo : EIATTR_PARAM_CBANK
	.align		4
        /*00a0*/ 	.byte	0x04, 0x0a
        /*00a2*/ 	.short	(.L_80 - .L_79)
	.align		4
.L_79:
        /*00a4*/ 	.word	index@(.nv.constant0.rope_all_backward_f32)
        /*00a8*/ 	.short	0x0380
        /*00aa*/ 	.short	0x002c


	//----- nvinfo : EIATTR_SW_WAR
	.align		4
.L_80:
        /*00ac*/ 	.byte	0x04, 0x36
        /*00ae*/ 	.short	(.L_82 - .L_81)
.L_81:
        /*00b0*/ 	.word	0x00000008
.L_82:


//--------------------- .nv.info.rope_all_f32     --------------------------
	.section	.nv.info.rope_all_f32,"",@"SHT_CUDA_INFO"
	.sectionflags	@""
	.align	4


	//----- nvinfo : EIATTR_CUDA_API_VERSION
	.align		4
        /*0000*/ 	.byte	0x04, 0x37
        /*0002*/ 	.short	(.L_84 - .L_83)
.L_83:
        /*0004*/ 	.word	0x00000082


	//----- nvinfo : EIATTR_KPARAM_INFO
	.align		4
.L_84:
        /*0008*/ 	.byte	0x04, 0x17
        /*000a*/ 	.short	(.L_86 - .L_85)
.L_85:
        /*000c*/ 	.word	0x00000000
        /*0010*/ 	.short	0x0006
        /*0012*/ 	.short	0x0028
        /*0014*/ 	.byte	0x00, 0xf0, 0x11, 0x00


	//----- nvinfo : EIATTR_KPARAM_INFO
	.align		4
.L_86:
        /*0018*/ 	.byte	0x04, 0x17
        /*001a*/ 	.short	(.L_88 - .L_87)
.L_87:
        /*001c*/ 	.word	0x00000000
        /*0020*/ 	.short	0x0005
        /*0022*/ 	.short	0x0024
        /*0024*/ 	.byte	0x00, 0xf0, 0x11, 0x00


	//----- nvinfo : EIATTR_KPARAM_INFO
	.align		4
.L_88:
        /*0028*/ 	.byte	0x04, 0x17
        /*002a*/ 	.short	(.L_90 - .L_89)
.L_89:
        /*002c*/ 	.word	0x00000000
        /*0030*/ 	.short	0x0004
        /*0032*/ 	.short	0x0020
        /*0034*/ 	.byte	0x00, 0xf0, 0x11, 0x00


	//----- nvinfo : EIATTR_KPARAM_INFO
	.align		4
.L_90:
        /*0038*/ 	.byte	0x04, 0x17
        /*003a*/ 	.short	(.L_92 - .L_91)
.L_91:
        /*003c*/ 	.word	0x00000000
        /*0040*/ 	.short	0x0003
        /*0042*/ 	.short	0x0018
        /*0044*/ 	.byte	0x00, 0xf5, 0x21, 0x00


	//----- nvinfo : EIATTR_KPARAM_INFO
	.align		4
.L_92:
        /*0048*/ 	.byte	0x04, 0x17
        /*004a*/ 	.short	(.L_94 - .L_93)
.L_93:
        /*004c*/ 	.word	0x00000000
        /*0050*/ 	.short	0x0002
        /*0052*/ 	.short	0x0010
        /*0054*/ 	.byte	0x00, 0xf5, 0x21, 0x00


	//----- nvinfo : EIATTR_KPARAM_INFO
	.align		4
.L_94:
        /*0058*/ 	.byte	0x04, 0x17
        /*005a*/ 	.short	(.L_96 - .L_95)
.L_95:
        /*005c*/ 	.word	0x00000000
        /*0060*/ 	.short	0x0001
        /*0062*/ 	.short	0x0008
        /*0064*/ 	.byte	0x00, 0xf5, 0x21, 0x00


	//----- nvinfo : EIATTR_KPARAM_INFO
	.align		4
.L_96:
        /*0068*/ 	.byte	0x04, 0x17
        /*006a*/ 	.short	(.L_98 - .L_97)
.L_97:
        /*006c*/ 	.word	0x00000000
        /*0070*/ 	.short	0x0000
        /*0072*/ 	.short	0x0000
        /*0074*/ 	.byte	0x00, 0xf5, 0x21, 0x00


	//----- nvinfo : EIATTR_SPARSE_MMA_MASK
	.align		4
.L_98:
        /*0078*/ 	.byte	0x03, 0x50
        /*007a*/ 	.short	0x0000


	//----- nvinfo : EIATTR_MAXREG_COUNT
	.align		4
        /*007c*/ 	.byte	0x03, 0x1b
        /*007e*/ 	.short	0x00ff


	//----- nvinfo : EIATTR_MERCURY_ISA_VERSION
	.align		4
        /*0080*/ 	.byte	0x03, 0x5f
        /*0082*/ 	.short	0x0101


	//----- nvinfo : EIATTR_VRC_CTA_INIT_COUNT
	.align		4
        /*0084*/ 	.byte	0x02, 0x4a
	.zero		1
	.zero		1


	//----- nvinfo : EIATTR_EXIT_INSTR_OFFSETS
	.align		4
        /*0088*/ 	.byte	0x04, 0x1c
        /*008a*/ 	.short	(.L_100 - .L_99)


	//   ....[0]....
.L_99:
        /*008c*/ 	.word	0x00000080


	//   ....[1]....
        /*0090*/ 	.word	0x00001870


	//----- nvinfo : EIATTR_CRS_STACK_SIZE
	.align		4
.L_100:
        /*0094*/ 	.byte	0x04, 0x1e
        /*0096*/ 	.short	(.L_102 - .L_101)
.L_101:
        /*0098*/ 	.word	0x00000000


	//----- nvinfo : EIATTR_CBANK_PARAM_SIZE
	.align		4
.L_102:
        /*009c*/ 	.byte	0x03, 0x19
        /*009e*/ 	.short	0x002c


	//----- nvinfo : EIATTR_PARAM_CBANK
	.align		4
        /*00a0*/ 	.byte	0x04, 0x0a
        /*00a2*/ 	.short	(.L_104 - .L_103)
	.align		4
.L_103:
        /*00a4*/ 	.word	index@(.nv.constant0.rope_all_f32)
        /*00a8*/ 	.short	0x0380
        /*00aa*/ 	.short	0x002c


	//----- nvinfo : EIATTR_SW_WAR
	.align		4
.L_104:
        /*00ac*/ 	.byte	0x04, 0x36
        /*00ae*/ 	.short	(.L_106 - .L_105)
.L_105:
        /*00b0*/ 	.word	0x00000008
.L_106:


//--------------------- .nv.info.rope_backward_f32 --------------------------
	.section	.nv.info.rope_backward_f32,"",@"SHT_CUDA_INFO"
	.sectionflags	@""
	.align	4


	//----- nvinfo : EIATTR_CUDA_API_VERSION
	.align		4
        /*0000*/ 	.byte	0x04, 0x37
        /*0002*/ 	.short	(.L_108 - .L_107)
.L_107:
        /*0004*/ 	.word	0x00000082


	//----- nvinfo : EIATTR_KPARAM_INFO
	.align		4
.L_108:
        /*0008*/ 	.byte	0x04, 0x17
        /*000a*/ 	.short	(.L_110 - .L_109)
.L_109:
        /*000c*/ 	.word	0x00000000
        /*0010*/ 	.short	0x0004
        /*0012*/ 	.short	0x0018
        /*0014*/ 	.byte	0x00, 0xf0, 0x11, 0x00


	//----- nvinfo : EIATTR_KPARAM_INFO
	.align		4
.L_110:
        /*0018*/ 	.byte	0x04, 0x17
        /*001a*/ 	.short	(.L_112 - .L_111)
.L_111:
        /*001c*/ 	.word	0x00000000
        /*0020*/ 	.short	0x0003
        /*0022*/ 	.short	0x0014
        /*0024*/ 	.byte	0x00, 0xf0, 0x11, 0x00


	//----- nvinfo : EIATTR_KPARAM_INFO
	.align		4
.L_112:
        /*0028*/ 	.byte	0x04, 0x17
        /*002a*/ 	.short	(.L_114 - .L_113)
.L_113:
        /*002c*/ 	.word	0x00000000
        /*0030*/ 	.short	0x0002
        /*0032*/ 	.short	0x0010
        /*0034*/ 	.byte	0x00, 0xf0, 0x11, 0x00


	//----- nvinfo : EIATTR_KPARAM_INFO
	.align		4
.L_114:
        /*0038*/ 	.byte	0x04, 0x17
        /*003a*/ 	.short	(.L_116 - .L_115)
.L_115:
        /*003c*/ 	.word	0x00000000
        /*0040*/ 	.short	0x0001
        /*0042*/ 	.short	0x0008
        /*0044*/ 	.byte	0x00, 0xf5, 0x21, 0x00


	//----- nvinfo : EIATTR_KPARAM_INFO
	.align		4
.L_116:
        /*0048*/ 	.byte	0x04, 0x17
        /*004a*/ 	.short	(.L_118 - .L_117)
.L_117:
        /*004c*/ 	.word	0x00000000
        /*0050*/ 	.short	0x0000
        /*0052*/ 	.short	0x0000
        /*0054*/ 	.byte	0x00, 0xf5, 0x21, 0x00


	//----- nvinfo : EIATTR_SPARSE_MMA_MASK
	.align		4
.L_118:
        /*0058*/ 	.byte	0x03, 0x50
        /*005a*/ 	.short	0x0000


	//----- nvinfo : EIATTR_MAXREG_COUNT
	.align		4
        /*005c*/ 	.byte	0x03, 0x1b
        /*005e*/ 	.short	0x00ff


	//----- nvinfo : EIATTR_MERCURY_ISA_VERSION
	.align		4
        /*0060*/ 	.byte	0x03, 0x5f
        /*0062*/ 	.short	0x0101


	//----- nvinfo : EIATTR_VRC_CTA_INIT_COUNT
	.align		4
        /*0064*/ 	.byte	0x02, 0x4a
	.zero		1
	.zero		1


	//----- nvinfo : EIATTR_EXIT_INSTR_OFFSETS
	.align		4
        /*0068*/ 	.byte	0x04, 0x1c
        /*006a*/ 	.short	(.L_120 - .L_119)


	//   ....[0]....
.L_119:
        /*006c*/ 	.word	0x00000080


	//   ....[1]....
        /*0070*/ 	.word	0x000017c0


	//----- nvinfo : EIATTR_CRS_STACK_SIZE
	.align		4
.L_120:
        /*0074*/ 	.byte	0x04, 0x1e
        /*0076*/ 	.short	(.L_122 - .L_121)
.L_121:
        /*0078*/ 	.word	0x00000000


	//----- nvinfo : EIATTR_CBANK_PARAM_SIZE
	.align		4
.L_122:
        /*007c*/ 	.byte	0x03, 0x19
        /*007e*/ 	.short	0x001c


	//----- nvinfo : EIATTR_PARAM_CBANK
	.align		4
        /*0080*/ 	.byte	0x04, 0x0a
        /*0082*/ 	.short	(.L_124 - .L_123)
	.align		4
.L_123:
        /*0084*/ 	.word	index@(.nv.constant0.rope_backward_f32)
        /*0088*/ 	.short	0x0380
        /*008a*/ 	.short	0x001c


	//----- nvinfo : EIATTR_SW_WAR
	.align		4
.L_124:
        /*008c*/ 	.byte	0x04, 0x36
        /*008e*/ 	.short	(.L_126 - .L_125)
.L_125:
        /*0090*/ 	.word	0x00000008
.L_126:


//--------------------- .nv.info.rope_f32         --------------------------
	.section	.nv.info.rope_f32,"",@"SHT_CUDA_INFO"
	.sectionflags	@""
	.align	4


	//----- nvinfo : EIATTR_CUDA_API_VERSION
	.align		4
        /*0000*/ 	.byte	0x04, 0x37
        /*0002*/ 	.short	(.L_128 - .L_127)
.L_127:
        /*0004*/ 	.word	0x00000082


	//----- nvinfo : EIATTR_KPARAM_INFO
	.align		4
.L_128:
        /*0008*/ 	.byte	0x04, 0x17
        /*000a*/ 	.short	(.L_130 - .L_129)
.L_129:
        /*000c*/ 	.word	0x00000000
        /*0010*/ 	.short	0x0004
        /*0012*/ 	.short	0x0018
        /*0014*/ 	.byte	0x00, 0xf0, 0x11, 0x00


	//----- nvinfo : EIATTR_KPARAM_INFO
	.align		4
.L_130:
        /*0018*/ 	.byte	0x04, 0x17
        /*001a*/ 	.short	(.L_132 - .L_131)
.L_131:
        /*001c*/ 	.word	0x00000000
        /*0020*/ 	.short	0x0003
        /*0022*/ 	.short	0x0014
        /*0024*/ 	.byte	0x00, 0xf0, 0x11, 0x00


	//----- nvinfo : EIATTR_KPARAM_INFO
	.align		4
.L_132:
        /*0028*/ 	.byte	0x04, 0x17
        /*002a*/ 	.short	(.L_134 - .L_133)
.L_133:
        /*002c*/ 	.word	0x00000000
        /*0030*/ 	.short	0x0002
        /*0032*/ 	.short	0x0010
        /*0034*/ 	.byte	0x00, 0xf0, 0x11, 0x00


	//----- nvinfo : EIATTR_KPARAM_INFO
	.align		4
.L_134:
        /*0038*/ 	.byte	0x04, 0x17
        /*003a*/ 	.short	(.L_136 - .L_135)
.L_135:
        /*003c*/ 	.word	0x00000000
        /*0040*/ 	.short	0x0001
        /*0042*/ 	.short	0x0008
        /*0044*/ 	.byte	0x00, 0xf5, 0x21, 0x00


	//----- nvinfo : EIATTR_KPARAM_INFO
	.align		4
.L_136:
        /*0048*/ 	.byte	0x04, 0x17
        /*004a*/ 	.short	(.L_138 - .L_137)
.L_137:
        /*004c*/ 	.word	0x00000000
        /*0050*/ 	.short	0x0000
        /*0052*/ 	.short	0x0000
        /*0054*/ 	.byte	0x00, 0xf5, 0x21, 0x00


	//----- nvinfo : EIATTR_SPARSE_MMA_MASK
	.align		4
.L_138:
        /*0058*/ 	.byte	0x03, 0x50
        /*005a*/ 	.short	0x0000


	//----- nvinfo : EIATTR_MAXREG_COUNT
	.align		4
        /*005c*/ 	.byte	0x03, 0x1b
        /*005e*/ 	.short	0x00ff


	//----- nvinfo : EIATTR_MERCURY_ISA_VERSION
	.align		4
        /*0060*/ 	.byte	0x03, 0x5f
        /*0062*/ 	.short	0x0101


	//----- nvinfo : EIATTR_VRC_CTA_INIT_COUNT
	.align		4
        /*0064*/ 	.byte	0x02, 0x4a
	.zero		1
	.zero		1


	//----- nvinfo : EIATTR_EXIT_INSTR_OFFSETS
	.align		4
        /*0068*/ 	.byte	0x04, 0x1c
        /*006a*/ 	.short	(.L_140 - .L_139)


	//   ....[0]....
.L_139:
        /*006c*/ 	.word	0x00000080


	//   ....[1]....
        /*0070*/ 	.word	0x000017c0


	//----- nvinfo : EIATTR_CRS_STACK_SIZE
	.align		4
.L_140:
        /*0074*/ 	.byte	0x04, 0x1e
        /*0076*/ 	.short	(.L_142 - .L_141)
.L_141:
        /*0078*/ 	.word	0x00000000


	//----- nvinfo : EIATTR_CBANK_PARAM_SIZE
	.align		4
.L_142:
        /*007c*/ 	.byte	0x03, 0x19
        /*007e*/ 	.short	0x001c


	//----- nvinfo : EIATTR_PARAM_CBANK
	.align		4
        /*0080*/ 	.byte	0x04, 0x0a
        /*0082*/ 	.short	(.L_144 - .L_143)
	.align		4
.L_143:
        /*0084*/ 	.word	index@(.nv.constant0.rope_f32)
        /*0088*/ 	.short	0x0380
        /*008a*/ 	.short	0x001c


	//----- nvinfo : EIATTR_SW_WAR
	.align		4
.L_144:
        /*008c*/ 	.byte	0x04, 0x36
        /*008e*/ 	.short	(.L_146 - .L_145)
.L_145:
        /*0090*/ 	.word	0x00000008
.L_146:


//--------------------- .nv.info.rope_all_backward --------------------------
	.section	.nv.info.rope_all_backward,"",@"SHT_CUDA_INFO"
	.sectionflags	@""
	.align	4


	//----- nvinfo : EIATTR_CUDA_API_VERSION
	.align		4
        /*0000*/ 	.byte	0x04, 0x37
        /*0002*/ 	.short	(.L_148 - .L_147)
.L_147:
        /*0004*/ 	.word	0x00000082


	//----- nvinfo : EIATTR_KPARAM_INFO
	.align		4
.L_148:
        /*0008*/ 	.byte	0x04, 0x17
        /*000a*/ 	.short	(.L_150 - .L_149)
.L_149:
        /*000c*/ 	.word	0x00000000
        /*0010*/ 	.short	0x0008
        /*0012*/ 	.short	0x0038
        /*0014*/ 	.byte	0x00, 0xf0, 0x11, 0x00


	//----- nvinfo : EIATTR_KPARAM_INFO
	.align		4
.L_150:
        /*0018*/ 	.byte	0x04, 0x17
        /*001a*/ 	.short	(.L_152 - .L_151)
.L_151:
        /*001c*/ 	.word	0x00000000
        /*0020*/ 	.short	0x0007
        /*0022*/ 	.short	0x0034
        /*0024*/ 	.byte	0x00, 0xf0, 0x11, 0x00


	//----- nvinfo : EIATTR_KPARAM_INFO
	.align		4
.L_152:
        /*0028*/ 	.byte	0x04, 0x17
        /*002a*/ 	.short	(.L_154 - .L_153)
.L_153:
        /*002c*/ 	.word	0x00000000
        /*0030*/ 	.short	0x0006
        /*0032*/ 	.short	0x0030
        /*0034*/ 	.byte	0x00, 0xf0, 0x11, 0x00


	//----- nvinfo : EIATTR_KPARAM_INFO
	.align		4
.L_154:
        /*0038*/ 	.byte	0x04, 0x17
        /*003a*/ 	.short	(.L_156 - .L_155)
.L_155:
        /*003c*/ 	.word	0x00000000
        /*0040*/ 	.short	0x0005
        /*0042*/ 	.short	0x0028
        /*0044*/ 	.byte	0x00, 0xf5, 0x21, 0x00


	//----- nvinfo : EIATTR_KPARAM_INFO
	.align		4
.L_156:
        /*0048*/ 	.byte	0x04, 0x17
        /*004a*/ 	.short	(.L_158 - .L_157)
.L_157:
        /*004c*/ 	.word	0x00000000
        /*0050*/ 	.short	0x0004
        /*0052*/ 	.short	0x0020
        /*0054*/ 	.byte	0x00, 0xf5, 0x21, 0x00


	//----- nvinfo : EIATTR_KPARAM_INFO
	.align		4
.L_158:
        /*0058*/ 	.byte	0x04, 0x17
        /*005a*/ 	.short	(.L_160 - .L_159)
.L_159:
        /*005c*/ 	.word	0x00000000
        /*0060*/ 	.short	0x0003
        /*0062*/ 	.short	0x0018
        /*0064*/ 	.byte	0x00, 0xf5, 0x21, 0x00


	//----- nvinfo : EIATTR_KPARAM_INFO
	.align		4
.L_160:
        /*0068*/ 	.byte	0x04, 0x17
        /*006a*/ 	.short	(.L_162 - .L_161)
.L_161:
        /*006c*/ 	.word	0x00000000
        /*0070*/ 	.short	0x0002
        /*0072*/ 	.short	0x0010
        /*0074*/ 	.byte	0x00, 0xf5, 0x21, 0x00


	//----- nvinfo : EIATTR_KPARAM_INFO
	.align		4
.L_162:
        /*0078*/ 	.byte	0x04, 0x17
        /*007a*/ 	.short	(.L_164 - .L_163)
.L_163:
        /*007c*/ 	.word	0x00000000
        /*0080*/ 	.short	0x0001
        /*0082*/ 	.short	0x0008
        /*0084*/ 	.byte	0x00, 0xf5, 0x21, 0x00


	//----- nvinfo : EIATTR_KPARAM_INFO
	.align		4
.L_164:
        /*0088*/ 	.byte	0x04, 0x17
        /*008a*/ 	.short	(.L_166 - .L_165)
.L_165:
        /*008c*/ 	.word	0x00000000
        /*0090*/ 	.short	0x0000
        /*0092*/ 	.short	0x0000
        /*0094*/ 	.byte	0x00, 0xf5, 0x21, 0x00


	//----- nvinfo : EIATTR_SPARSE_MMA_MASK
	.align		4
.L_166:
        /*0098*/ 	.byte	0x03, 0x50
        /*009a*/ 	.short	0x0000


	//----- nvinfo : EIATTR_MAXREG_COUNT
	.align		4
        /*009c*/ 	.byte	0x03, 0x1b
        /*009e*/ 	.short	0x00ff


	//----- nvinfo : EIATTR_MERCURY_ISA_VERSION
	.align		4
        /*00a0*/ 	.byte	0x03, 0x5f
        /*00a2*/ 	.short	0x0101


	//----- nvinfo : EIATTR_VRC_CTA_INIT_COUNT
	.align		4
        /*00a4*/ 	.byte	0x02, 0x4a
	.zero		1
	.zero		1


	//----- nvinfo : EIATTR_EXIT_INSTR_OFFSETS
	.align		4
        /*00a8*/ 	.byte	0x04, 0x1c
        /*00aa*/ 	.short	(.L_168 - .L_167)


	//   ....[0]....
.L_167:
        /*00ac*/ 	.word	0x00000080


	//   ....[1]....
        /*00b0*/ 	.word	0x000005e0


	//----- nvinfo : EIATTR_CBANK_PARAM_SIZE
	.align		4
.L_168:
        /*00b4*/ 	.byte	0x03, 0x19
        /*00b6*/ 	.short	0x003c


	//----- nvinfo : EIATTR_PARAM_CBANK
	.align		4
        /*00b8*/ 	.byte	0x04, 0x0a
        /*00ba*/ 	.short	(.L_170 - .L_169)
	.align		4
.L_169:
        /*00bc*/ 	.word	index@(.nv.constant0.rope_all_backward)
        /*00c0*/ 	.short	0x0380
        /*00c2*/ 	.short	0x003c


	//----- nvinfo : EIATTR_SW_WAR
	.align		4
.L_170:
        /*00c4*/ 	.byte	0x04, 0x36
        /*00c6*/ 	.short	(.L_172 - .L_171)
.L_171:
        /*00c8*/ 	.word	0x00000008
.L_172:


//--------------------- .nv.info.rope_all_norm    --------------------------
	.section	.nv.info.rope_all_norm,"",@"SHT_CUDA_INFO"
	.sectionflags	@""
	.align	4


	//----- nvinfo : EIATTR_CUDA_API_VERSION
	.align		4
        /*0000*/ 	.byte	0x04, 0x37
        /*0002*/ 	.short	(.L_174 - .L_173)
.L_173:
        /*0004*/ 	.word	0x00000082


	//----- nvinfo : EIATTR_KPARAM_INFO
	.align		4
.L_174:
        /*0008*/ 	.byte	0x04, 0x17
        /*000a*/ 	.short	(.L_176 - .L_175)
.L_175:
        /*000c*/ 	.word	0x00000000
        /*0010*/ 	.short	0x0008
        /*0012*/ 	.short	0x0038
        /*0014*/ 	.byte	0x00, 0xf0, 0x11, 0x00


	//----- nvinfo : EIATTR_KPARAM_INFO
	.align		4
.L_176:
        /*0018*/ 	.byte	0x04, 0x17
        /*001a*/ 	.short	(.L_178 - .L_177)
.L_177:
        /*001c*/ 	.word	0x00000000
        /*0020*/ 	.short	0x0007
        /*0022*/ 	.short	0x0034
        /*0024*/ 	.byte	0x00, 0xf0, 0x11, 0x00


	//----- nvinfo : EIATTR_KPARAM_INFO
	.align		4
.L_178:
        /*0028*/ 	.byte	0x04, 0x17
        /*002a*/ 	.short	(.L_180 - .L_179)
.L_179:
        /*002c*/ 	.word	0x00000000
        /*0030*/ 	.short	0x0006
        /*0032*/ 	.short	0x0030
        /*0034*/ 	.byte	0x00, 0xf0, 0x11, 0x00


	//----- nvinfo : EIATTR_KPARAM_INFO
	.align		4
.L_180:
        /*0038*/ 	.byte	0x04, 0x17
        /*003a*/ 	.short	(.L_182 - .L_181)
.L_181:
        /*003c*/ 	.word	0x00000000
        /*0040*/ 	.short	0x0005
        /*0042*/ 	.short	0x0028
        /*0044*/ 	.byte	0x00, 0xf5, 0x21, 0x00


	//----- nvinfo : EIATTR_KPARAM_INFO
	.align		4
.L_182:
        /*0048*/ 	.byte	0x04, 0x17
        /*004a*/ 	.short	(.L_184 - .L_183)
.L_183:
        /*004c*/ 	.word	0x00000000
        /*0050*/ 	.short	0x0004
        /*0052*/ 	.short	0x0020
        /*0054*/ 	.byte	0x00, 0xf5, 0x21, 0x00


	//----- nvinfo : EIATTR_KPARAM_INFO
	.align		4
.L_184:
        /*0058*/ 	.byte	0x04, 0x17
        /*005a*/ 	.short	(.L_186 - .L_185)
.L_185:
        /*005c*/ 	.word	0x00000000
        /*0060*/ 	.short	0x0003
        /*0062*/ 	.short	0x0018
        /*0064*/ 	.byte	0x00, 0xf5, 0x21, 0x00


	//----- nvinfo : EIATTR_KPARAM_INFO
	.align		4
.L_186:
        /*0068*/ 	.byte	0x04, 0x17
        /*006a*/ 	.short	(.L_188 - .L_187)
.L_187:
        /*006c*/ 	.word	0x00000000
        /*0070*/ 	.short	0x0002
        /*0072*/ 	.short	0x0010
        /*0074*/ 	.byte	0x00, 0xf5, 0x21, 0x00


	//----- nvinfo : EIATTR_KPARAM_INFO
	.align		4
.L_188:
        /*0078*/ 	.byte	0x04, 0x17
        /*007a*/ 	.short	(.L_190 - .L_189)
.L_189:
        /*007c*/ 	.word	0x00000000
        /*0080*/ 	.short	0x0001
        /*0082*/ 	.short	0x0008
        /*0084*/ 	.byte	0x00, 0xf5, 0x21, 0x00


	//----- nvinfo : EIATTR_KPARAM_INFO
	.align		4
.L_190:
        /*0088*/ 	.byte	0x04, 0x17
        /*008a*/ 	.short	(.L_192 - .L_191)
.L_191:
        /*008c*/ 	.word	0x00000000
        /*0090*/ 	.short	0x0000
        /*0092*/ 	.short	0x0000
        /*0094*/ 	.byte	0x00, 0xf5, 0x21, 0x00


	//----- nvinfo : EIATTR_SPARSE_MMA_MASK
	.align		4
.L_192:
        /*0098*/ 	.byte	0x03, 0x50
        /*009a*/ 	.short	0x0000


	//----- nvinfo : EIATTR_MAXREG_COUNT
	.align		4
        /*009c*/ 	.byte	0x03, 0x1b
        /*009e*/ 	.short	0x00ff


	//----- nvinfo : EIATTR_MERCURY_ISA_VERSION
	.align		4
        /*00a0*/ 	.byte	0x03, 0x5f
        /*00a2*/ 	.short	0x0101


	//----- nvinfo : EIATTR_VRC_CTA_INIT_COUNT
	.align		4
        /*00a4*/ 	.byte	0x02, 0x4a
	.zero		1
	.zero		1


	//----- nvinfo : EIATTR_EXIT_INSTR_OFFSETS
	.align		4
        /*00a8*/ 	.byte	0x04, 0x1c
        /*00aa*/ 	.short	(.L_194 - .L_193)


	//   ....[0]....
.L_193:
        /*00ac*/ 	.word	0x00000080


	//   ....[1]....
        /*00b0*/ 	.word	0x000005e0


	//----- nvinfo : EIATTR_CBANK_PARAM_SIZE
	.align		4
.L_194:
        /*00b4*/ 	.byte	0x03, 0x19
        /*00b6*/ 	.short	0x003c


	//----- nvinfo : EIATTR_PARAM_CBANK
	.align		4
        /*00b8*/ 	.byte	0x04, 0x0a
        /*00ba*/ 	.short	(.L_196 - .L_195)
	.align		4
.L_195:
        /*00bc*/ 	.word	index@(.nv.constant0.rope_all_norm)
        /*00c0*/ 	.short	0x0380
        /*00c2*/ 	.short	0x003c


	//----- nvinfo : EIATTR_SW_WAR
	.align		4
.L_196:
        /*00c4*/ 	.byte	0x04, 0x36
        /*00c6*/ 	.short	(.L_198 - .L_197)
.L_197:
        /*00c8*/ 	.word	0x00000008
.L_198:


//--------------------- .nv.info.rope_backward    --------------------------
	.section	.nv.info.rope_backward,"",@"SHT_CUDA_INFO"
	.sectionflags	@""
	.align	4


	//----- nvinfo : EIATTR_CUDA_API_VERSION
	.align		4
        /*0000*/ 	.byte	0x04, 0x37
        /*0002*/ 	.short	(.L_200 - .L_199)
.L_199:
        /*0004*/ 	.word	0x00000082


	//----- nvinfo : EIATTR_KPARAM_INFO
	.align		4
.L_200:
        /*0008*/ 	.byte	0x04, 0x17
        /*000a*/ 	.short	(.L_202 - .L_201)
.L_201:
        /*000c*/ 	.word	0x00000000
        /*0010*/ 	.short	0x0006
        /*0012*/ 	.short	0x0028
        /*0014*/ 	.byte	0x00, 0xf0, 0x11, 0x00


	//----- nvinfo : EIATTR_KPARAM_INFO
	.align		4
.L_202:
        /*0018*/ 	.byte	0x04, 0x17
        /*001a*/ 	.short	(.L_204 - .L_203)
.L_203:
        /*001c*/ 	.word	0x00000000
        /*0020*/ 	.short	0x0005
        /*0022*/ 	.short	0x0024
        /*0024*/ 	.byte	0x00, 0xf0, 0x11, 0x00


	//----- nvinfo : EIATTR_KPARAM_INFO
	.align		4
.L_204:
        /*0028*/ 	.byte	0x04, 0x17
        /*002a*/ 	.short	(.L_206 - .L_205)
.L_205:
        /*002c*/ 	.word	0x00000000
        /*0030*/ 	.short	0x0004
        /*0032*/ 	.short	0x0020
        /*0034*/ 	.byte	0x00, 0xf0, 0x11, 0x00


	//----- nvinfo : EIATTR_KPARAM_INFO
	.align		4
.L_206:
        /*0038*/ 	.byte	0x04, 0x17
        /*003a*/ 	.short	(.L_208 - .L_207)
.L_207:
        /*003c*/ 	.word	0x00000000
        /*0040*/ 	.short	0x0003
        /*0042*/ 	.short	0x0018
        /*0044*/ 	.byte	0x00, 0xf5, 0x21, 0x00


	//----- nvinfo : EIATTR_KPARAM_INFO
	.align		4
.L_208:
        /*0048*/ 	.byte	0x04, 0x17
        /*004a*/ 	.short	(.L_210 - .L_209)
.L_209:
        /*004c*/ 	.word	0x00000000
        /*0050*/ 	.short	0x0002
        /*0052*/ 	.short	0x0010
        /*0054*/ 	.byte	0x00, 0xf5, 0x21, 0x00


	//----- nvinfo : EIATTR_KPARAM_INFO
	.align		4
.L_210:
        /*0058*/ 	.byte	0x04, 0x17
        /*005a*/ 	.short	(.L_212 - .L_211)
.L_211:
        /*005c*/ 	.word	0x00000000
        /*0060*/ 	.short	0x0001
        /*0062*/ 	.short	0x0008
        /*0064*/ 	.byte	0x00, 0xf5, 0x21, 0x00


	//----- nvinfo : EIATTR_KPARAM_INFO
	.align		4
.L_212:
        /*0068*/ 	.byte	0x04, 0x17
        /*006a*/ 	.short	(.L_214 - .L_213)
.L_213:
        /*006c*/ 	.word	0x00000000
        /*0070*/ 	.short	0x0000
        /*0072*/ 	.short	0x0000
        /*0074*/ 	.byte	0x00, 0xf5, 0x21, 0x00


	//----- nvinfo : EIATTR_SPARSE_MMA_MASK
	.align		4
.L_214:
        /*0078*/ 	.byte	0x03, 0x50
        /*007a*/ 	.short	0x0000


	//----- nvinfo : EIATTR_MAXREG_COUNT
	.align		4
        /*007c*/ 	.byte	0x03, 0x1b
        /*007e*/ 	.short	0x00ff


	//----- nvinfo : EIATTR_MERCURY_ISA_VERSION
	.align		4
        /*0080*/ 	.byte	0x03, 0x5f
        /*0082*/ 	.short	0x0101


	//----- nvinfo : EIATTR_VRC_CTA_INIT_COUNT
	.align		4
        /*0084*/ 	.byte	0x02, 0x4a
	.zero		1
	.zero		1


	//----- nvinfo : EIATTR_EXIT_INSTR_OFFSETS
	.align		4
        /*0088*/ 	.byte	0x04, 0x1c
        /*008a*/ 	.short	(.L_216 - .L_215)


	//   ....[0]....
.L_215:
        /*008c*/ 	.word	0x00000080


	//   ....[1]....
        /*0090*/ 	.word	0x00000540


	//----- nvinfo : EIATTR_CBANK_PARAM_SIZE
	.align		4
.L_216:
        /*0094*/ 	.byte	0x03, 0x19
        /*0096*/ 	.short	0x002c


	//----- nvinfo : EIATTR_PARAM_CBANK
	.align		4
        /*0098*/ 	.byte	0x04, 0x0a
        /*009a*/ 	.short	(.L_218 - .L_217)
	.align		4
.L_217:
        /*009c*/ 	.word	index@(.nv.constant0.rope_backward)
        /*00a0*/ 	.short	0x0380
        /*00a2*/ 	.short	0x002c


	//----- nvinfo : EIATTR_SW_WAR
	.align		4
.L_218:
        /*00a4*/ 	.byte	0x04, 0x36
        /*00a6*/ 	.short	(.L_220 - .L_219)
.L_219:
        /*00a8*/ 	.word	0x00000008
.L_220:


//--------------------- .nv.info.rope_norm        --------------------------
	.section	.nv.info.rope_norm,"",@"SHT_CUDA_INFO"
	.sectionflags	@""
	.align	4


	//----- nvinfo : EIATTR_CUDA_API_VERSION
	.align		4
        /*0000*/ 	.byte	0x04, 0x37
        /*0002*/ 	.short	(.L_222 - .L_221)
.L_221:
        /*0004*/ 	.word	0x00000082


	//----- nvinfo : EIATTR_KPARAM_INFO
	.align		4
.L_222:
        /*0008*/ 	.byte	0x04, 0x17
        /*000a*/ 	.short	(.L_224 - .L_223)
.L_223:
        /*000c*/ 	.word	0x00000000
        /*0010*/ 	.short	0x0006
        /*0012*/ 	.short	0x0028
        /*0014*/ 	.byte	0x00, 0xf0, 0x11, 0x00


	//----- nvinfo : EIATTR_KPARAM_INFO
	.align		4
.L_224:
        /*0018*/ 	.byte	0x04, 0x17
        /*001a*/ 	.short	(.L_226 - .L_225)
.L_225:
        /*001c*/ 	.word	0x00000000
        /*0020*/ 	.short	0x0005
        /*0022*/ 	.short	0x0024
        /*0024*/ 	.byte	0x00, 0xf0, 0x11, 0x00


	//----- nvinfo : EIATTR_KPARAM_INFO
	.align		4
.L_226:
        /*0028*/ 	.byte	0x04, 0x17
        /*002a*/ 	.short	(.L_228 - .L_227)
.L_227:
        /*002c*/ 	.word	0x00000000
        /*0030*/ 	.short	0x0004
        /*0032*/ 	.short	0x0020
        /*0034*/ 	.byte	0x00, 0xf0, 0x11, 0x00


	//----- nvinfo : EIATTR_KPARAM_INFO
	.align		4
.L_228:
        /*0038*/ 	.byte	0x04, 0x17
        /*003a*/ 	.short	(.L_230 - .L_229)
.L_229:
        /*003c*/ 	.word	0x00000000
        /*0040*/ 	.short	0x0003
        /*0042*/ 	.short	0x0018
        /*0044*/ 	.byte	0x00, 0xf5, 0x21, 0x00


	//----- nvinfo : EIATTR_KPARAM_INFO
	.align		4
.L_230:
        /*0048*/ 	.byte	0x04, 0x17
        /*004a*/ 	.short	(.L_232 - .L_231)
.L_231:
        /*004c*/ 	.word	0x00000000
        /*0050*/ 	.short	0x0002
        /*0052*/ 	.short	0x0010
        /*0054*/ 	.byte	0x00, 0xf5, 0x21, 0x00


	//----- nvinfo : EIATTR_KPARAM_INFO
	.align		4
.L_232:
        /*0058*/ 	.byte	0x04, 0x17
        /*005a*/ 	.short	(.L_234 - .L_233)
.L_233:
        /*005c*/ 	.word	0x00000000
        /*0060*/ 	.short	0x0001
        /*0062*/ 	.short	0x0008
        /*0064*/ 	.byte	0x00, 0xf5, 0x21, 0x00


	//----- nvinfo : EIATTR_KPARAM_INFO
	.align		4
.L_234:
        /*0068*/ 	.byte	0x04, 0x17
        /*006a*/ 	.short	(.L_236 - .L_235)
.L_235:
        /*006c*/ 	.word	0x00000000
        /*0070*/ 	.short	0x0000
        /*0072*/ 	.short	0x0000
        /*0074*/ 	.byte	0x00, 0xf5, 0x21, 0x00


	//----- nvinfo : EIATTR_SPARSE_MMA_MASK
	.align		4
.L_236:
        /*0078*/ 	.byte	0x03, 0x50
        /*007a*/ 	.short	0x0000


	//----- nvinfo : EIATTR_MAXREG_COUNT
	.align		4
        /*007c*/ 	.byte	0x03, 0x1b
        /*007e*/ 	.short	0x00ff


	//----- nvinfo : EIATTR_MERCURY_ISA_VERSION
	.align		4
        /*0080*/ 	.byte	0x03, 0x5f
        /*0082*/ 	.short	0x0101


	//----- nvinfo : EIATTR_VRC_CTA_INIT_COUNT
	.align		4
        /*0084*/ 	.byte	0x02, 0x4a
	.zero		1
	.zero		1


	//----- nvinfo : EIATTR_EXIT_INSTR_OFFSETS
	.align		4
        /*0088*/ 	.byte	0x04, 0x1c
        /*008a*/ 	.short	(.L_238 - .L_237)


	//   ....[0]....
.L_237:
        /*008c*/ 	.word	0x00000080


	//   ....[1]....
        /*0090*/ 	.word	0x00000520


	//----- nvinfo : EIATTR_CBANK_PARAM_SIZE
	.align		4
.L_238:
        /*0094*/ 	.byte	0x03, 0x19
        /*0096*/ 	.short	0x002c


	//----- nvinfo : EIATTR_PARAM_CBANK
	.align		4
        /*0098*/ 	.byte	0x04, 0x0a
        /*009a*/ 	.short	(.L_240 - .L_239)
	.align		4
.L_239:
        /*009c*/ 	.word	index@(.nv.constant0.rope_norm)
        /*00a0*/ 	.short	0x0380
        /*00a2*/ 	.short	0x002c


	//----- nvinfo : EIATTR_SW_WAR
	.align		4
.L_240:
        /*00a4*/ 	.byte	0x04, 0x36
        /*00a6*/ 	.short	(.L_242 - .L_241)
.L_241:
        /*00a8*/ 	.word	0x00000008
.L_242:


//--------------------- .nv.callgraph             --------------------------
	.section	.nv.callgraph,"",@"SHT_CUDA_CALLGRAPH"
	.align	4
	.sectionentsize	8
	.align		4
        /*0000*/ 	.word	0x00000000
	.align		4
        /*0004*/ 	.word	0xffffffff
	.align		4
        /*0008*/ 	.word	0x00000000
	.align		4
        /*000c*/ 	.word	0xfffffffe
	.align		4
        /*0010*/ 	.word	0x00000000
	.align		4
        /*0014*/ 	.word	0xfffffffd
	.align		4
        /*0018*/ 	.word	0x00000000
	.align		4
        /*001c*/ 	.word	0xfffffffc


//--------------------- .nv.constant4             --------------------------
	.section	.nv.constant4,"a",@progbits
	.align	8
	.align		8
.nv.constant4:
        /*0000*/ 	.dword	_ZN34_INTERNAL_1b553ea5_4_k_cu_89fd518e4cuda3std3__436_GLOBAL__N__1b553ea5_4_k_cu_89fd518e6ignoreE
	.align		8
        /*0008*/ 	.dword	_ZN34_INTERNAL_1b553ea5_4_k_cu_89fd518e4cuda3std3__45__cpo5beginE
	.align		8
        /*0010*/ 	.dword	_ZN34_INTERNAL_1b553ea5_4_k_cu_89fd518e4cuda3std3__45__cpo3endE
	.align		8
        /*0018*/ 	.dword	_ZN34_INTERNAL_1b553ea5_4_k_cu_89fd518e4cuda3std3__45__cpo6cbeginE
	.align		8
        /*0020*/ 	.dword	_ZN34_INTERNAL_1b553ea5_4_k_cu_89fd518e4cuda3std3__45__cpo4cendE
	.align		8
        /*0028*/ 	.dword	_ZN34_INTERNAL_1b553ea5_4_k_cu_89fd518e4cuda3std3__419piecewise_constructE
	.align		8
        /*0030*/ 	.dword	_ZN34_INTERNAL_1b553ea5_4_k_cu_89fd518e4cuda3std3__48in_placeE
	.align		8
        /*0038*/ 	.dword	_ZN34_INTERNAL_1b553ea5_4_k_cu_89fd518e4cuda3std6ranges3__45__cpo4swapE
	.align		8
        /*0040*/ 	.dword	_ZN34_INTERNAL_1b553ea5_4_k_cu_89fd518e4cuda3std6ranges3__45__cpo9iter_moveE
	.align		8
        /*0048*/ 	.dword	_ZN34_INTERNAL_1b553ea5_4_k_cu_89fd518e4cuda3std6ranges3__45__cpo7advanceE
	.align		8
        /*0050*/ 	.dword	__cudart_i2opi_f


//--------------------- .text.rope_all_backward_f32 --------------------------
	.section	.text.rope_all_backward_f32,"ax",@progbits
	.align	128
        .global         rope_all_backward_f32
        .type           rope_all_backward_f32,@function
        .size           rope_all_backward_f32,(.L_x_56 - rope_all_backward_f32)
        .other          rope_all_backward_f32,@"STO_CUDA_ENTRY STV_DEFAULT"
rope_all_backward_f32:
.text.rope_all_backward_f32:
[----:B------:R-:W-:Y:S01]  /*0000*/  LDC R1, c[0x0][0x37c] ;  /* 0x0000df00ff017b82 */ /* 0x000fe20000000800 */
[----:B------:R-:W0:Y:S01]  /*0010*/  S2R R3, SR_CTAID.Y ;  /* 0x0000000000037919 */ /* 0x000e220000002600 */
[----:B------:R-:W0:Y:S01]  /*0020*/  LDCU UR4, c[0x0][0x364] ;  /* 0x00006c80ff0477ac */ /* 0x000e220008000800 */
[----:B------:R-:W0:Y:S01]  /*0030*/  S2R R0, SR_TID.Y ;  /* 0x0000000000007919 */ /* 0x000e220000002200 */
[----:B------:R-:W1:Y:S01]  /*0040*/  LDCU UR5, c[0x0][0x3a0] ;  /* 0x00007400ff0577ac */ /* 0x000e620008000800 */
[----:B0-----:R-:W-:-:S04]  /*0050*/  IMAD R3, R3, UR4, R0 ;  /* 0x0000000403037c24 */ /* 0x001fc8000f8e0200 */
[----:B------:R-:W-:-:S05]  /*0060*/  IMAD.SHL.U32 R2, R3, 0x2, RZ ;  /* 0x0000000203027824 */ /* 0x000fca00078e00ff */
[----:B-1----:R-:W-:-:S13]  /*0070*/  ISETP.GE.AND P0, PT, R2, UR5, PT ;  /* 0x0000000502007c0c */ /* 0x002fda000bf06270 */
[----:B------:R-:W-:Y:S05]  /*0080*/  @P0 EXIT ;  /* 0x000000000000094d */ /* 0x000fea0003800000 */
[----:B------:R-:W0:Y:S01]  /*0090*/  LDC R0, c[0x0][0x3a8] ;  /* 0x0000ea00ff007b82 */ /* 0x000e220000000800 */
[----:B------:R-:W1:Y:S01]  /*00a0*/  S2R R15, SR_CTAID.X ;  /* 0x00000000000f7919 */ /* 0x000e620000002500 */
[----:B------:R-:W1:Y:S01]  /*00b0*/  LDCU UR4, c[0x0][0x360] ;  /* 0x00006c00ff0477ac */ /* 0x000e620008000800 */
[----:B------:R-:W-:Y:S01]  /*00c0*/  IMAD.MOV.U32 R16, RZ, RZ, 0x3a2c32e4 ;  /* 0x3a2c32e4ff107424 */ /* 0x000fe200078e00ff */
[----:B------:R-:W-:Y:S01]  /*00d0*/  BSSY.RECONVERGENT B0, `(.L_x_0) ;  /* 0x000006f000007945 */ /* 0x000fe20003800200 */
[----:B------:R-:W1:Y:S03]  /*00e0*/  S2R R18, SR_TID.X ;  /* 0x0000000000127919 */ /* 0x000e660000002100 */
[----:B------:R-:W2:Y:S01]  /*00f0*/  LDC R12, c[0x0][0x3a4] ;  /* 0x0000e900ff0c7b82 */ /* 0x000ea20000000800 */
[C---:B0-----:R-:W-:Y:S01]  /*0100*/  FMUL R7, |R0|.reuse, 16777216 ;  /* 0x4b80000000077820 */ /* 0x041fe20000400200 */
[----:B------:R-:W-:-:S04]  /*0110*/  FSETP.GEU.AND P0, PT, |R0|, 1.175494350822287508e-38, PT ;  /* 0x008000000000780b */ /* 0x000fc80003f0e200 */
[----:B------:R-:W-:Y:S02]  /*0120*/  FSEL R7, R7, |R0|, !P0 ;  /* 0x4000000007077208 */ /* 0x000fe40004000000 */
[----:B------:R-:W-:Y:S02]  /*0130*/  FSEL R8, RZ, -24, P0 ;  /* 0xc1c00000ff087808 */ /* 0x000fe40000000000 */
[----:B--2---:R-:W-:Y:S01]  /*0140*/  IABS R4, R12 ;  /* 0x0000000c00047213 */ /* 0x004fe20000000000 */
[----:B------:R-:W-:Y:S01]  /*0150*/  VIADD R6, R7, 0xc0cafb0d ;  /* 0xc0cafb0d07067836 */ /* 0x000fe20000000000 */
[----:B------:R-:W-:Y:S02]  /*0160*/  ISETP.NE.AND P1, PT, R12, RZ, PT ;  /* 0x000000ff0c00720c */ /* 0x000fe40003f25270 */
[----:B------:R-:W0:Y:S02]  /*0170*/  I2F.RP R5, R4 ;  /* 0x0000000400057306 */ /* 0x000e240000209400 */
[----:B------:R-:W-:-:S04]  /*0180*/  LOP3.LUT R10, R6, 0xff800000, RZ, 0xc0, !PT ;  /* 0xff800000060a7812 */ /* 0x000fc800078ec0ff */
[-C--:B------:R-:W-:Y:S02]  /*0190*/  IADD3 R7, PT, PT, R7, -R10.reuse, RZ ;  /* 0x8000000a07077210 */ /* 0x080fe40007ffe0ff */
[----:B------:R-:W-:-:S03]  /*01a0*/  I2FP.F32.S32 R11, R10 ;  /* 0x0000000a000b7245 */ /* 0x000fc60000201400 */
[C---:B------:R-:W-:Y:S01]  /*01b0*/  FADD R13, R7.reuse, 1 ;  /* 0x3f800000070d7421 */ /* 0x040fe20000000000 */
[----:B------:R-:W-:Y:S01]  /*01c0*/  FADD R14, R7, -1 ;  /* 0xbf800000070e7421 */ /* 0x000fe20000000000 */
[----:B------:R-:W-:Y:S01]  /*01d0*/  FFMA R10, R11, 1.1920928955078125e-07, R8 ;  /* 0x340000000b0a7823 */ /* 0x000fe20000000008 */
[----:B0-----:R-:W0:Y:S02]  /*01e0*/  MUFU.RCP R5, R5 ;  /* 0x0000000500057308 */ /* 0x001e240000001000 */
[----:B------:R-:W-:-:S06]  /*01f0*/  FADD R9, R14, R14 ;  /* 0x0000000e0e097221 */ /* 0x000fcc0000000000 */
[----:B------:R-:W2:Y:S01]  /*0200*/  MUFU.RCP R6, R13 ;  /* 0x0000000d00067308 */ /* 0x000ea20000001000 */
[----:B0-----:R-:W-:-:S07]  /*0210*/  VIADD R7, R5, 0xffffffe ;  /* 0x0ffffffe05077836 */ /* 0x001fce0000000000 */
[----:B------:R-:W0:Y:S01]  /*0220*/  F2I.FTZ.U32.TRUNC.NTZ R7, R7 ;  /* 0x0000000700077305 */ /* 0x000e22000021f000 */
[----:B--2---:R-:W-:-:S04]  /*0230*/  FMUL R9, R6, R9 ;  /* 0x0000000906097220 */ /* 0x004fc80000400000 */
[----:B------:R-:W-:Y:S01]  /*0240*/  FADD R5, R14, -R9 ;  /* 0x800000090e057221 */ /* 0x000fe20000000000 */
[CC--:B------:R-:W-:Y:S01]  /*0250*/  FMUL R11, R9.reuse, R9.reuse ;  /* 0x00000009090b7220 */ /* 0x0c0fe20000400000 */
[----:B------:R-:W-:Y:S02]  /*0260*/  FFMA R8, R9, 1.4426950216293334961, R10 ;  /* 0x3fb8aa3b09087823 */ /* 0x000fe4000000000a */
[----:B------:R-:W-:Y:S01]  /*0270*/  FADD R13, R5, R5 ;  /* 0x00000005050d7221 */ /* 0x000fe20000000000 */
[----:B------:R-:W-:Y:S01]  /*0280*/  FFMA R16, R11, R16, 0.0032181653659790754318 ;  /* 0x3b52e7db0b107423 */ /* 0x000fe20000000010 */
[----:B------:R-:W-:Y:S01]  /*0290*/  FADD R10, R10, -R8 ;  /* 0x800000080a0a7221 */ /* 0x000fe20000000000 */
[----:B-1----:R-:W-:Y:S02]  /*02a0*/  IMAD R5, R15, UR4, R18 ;  /* 0x000000040f057c24 */ /* 0x002fe4000f8e0212 */
[----:B------:R-:W-:Y:S01]  /*02b0*/  FFMA R13, R14, -R9, R13 ;  /* 0x800000090e0d7223 */ /* 0x000fe2000000000d */
[----:B------:R-:W-:Y:S01]  /*02c0*/  FFMA R16, R11, R16, 0.018033718690276145935 ;  /* 0x3c93bb730b107423 */ /* 0x000fe20000000010 */
[----:B0-----:R-:W-:Y:S01]  /*02d0*/  IADD3 R15, PT, PT, RZ, -R7, RZ ;  /* 0x80000007ff0f7210 */ /* 0x001fe20007ffe0ff */
[----:B------:R-:W-:Y:S01]  /*02e0*/  FFMA R10, R9, 1.4426950216293334961, R10 ;  /* 0x3fb8aa3b090a7823 */ /* 0x000fe2000000000a */
[----:B------:R-:W-:Y:S01]  /*02f0*/  FMUL R13, R6, R13 ;  /* 0x0000000d060d7220 */ /* 0x000fe20000400000 */
[----:B------:R-:W-:Y:S01]  /*0300*/  FFMA R16, R11, R16, 0.12022458761930465698 ;  /* 0x3df6384f0b107423 */ /* 0x000fe20000000010 */
[----:B------:R-:W-:Y:S01]  /*0310*/  IMAD.MOV.U32 R6, RZ, RZ, RZ ;  /* 0x000000ffff067224 */ /* 0x000fe200078e00ff */
[----:B------:R-:W-:Y:S01]  /*0320*/  IABS R14, R5 ;  /* 0x00000005000e7213 */ /* 0x000fe20000000000 */
[----:B------:R-:W-:-:S02]  /*0330*/  IMAD R15, R15, R4, RZ ;  /* 0x000000040f0f7224 */ /* 0x000fc400078e02ff */
[----:B------:R-:W-:Y:S01]  /*0340*/  FFMA R10, R13, 1.4426950216293334961, R10 ;  /* 0x3fb8aa3b0d0a7823 */ /* 0x000fe2000000000a */
[----:B------:R-:W-:Y:S01]  /*0350*/  FMUL R16, R11, R16 ;  /* 0x000000100b107220 */ /* 0x000fe20000400000 */
[----:B------:R-:W-:Y:S01]  /*0360*/  ISETP.GE.AND P3, PT, R5, RZ, PT ;  /* 0x000000ff0500720c */ /* 0x000fe20003f66270 */
[----:B------:R-:W-:-:S04]  /*0370*/  IMAD.HI.U32 R6, R7, R15, R6 ;  /* 0x0000000f07067227 */ /* 0x000fc800078e0006 */
[----:B------:R-:W-:Y:S01]  /*0380*/  FFMA R10, R9, 1.9251366722983220825e-08, R10 ;  /* 0x32a55e34090a7823 */ /* 0x000fe2000000000a */
[----:B------:R-:W-:Y:S01]  /*0390*/  FMUL R11, R16, 3 ;  /* 0x40400000100b7820 */ /* 0x000fe20000400000 */
[----:B------:R-:W-:Y:S01]  /*03a0*/  I2FP.F32.U32 R7, R3 ;  /* 0x0000000300077245 */ /* 0x000fe20000201000 */
[----:B------:R-:W-:Y:S02]  /*03b0*/  IMAD.MOV.U32 R15, RZ, RZ, R14 ;  /* 0x000000ffff0f7224 */ /* 0x000fe400078e000e */
[----:B------:R-:W-:Y:S01]  /*03c0*/  FFMA R10, R13, R11, R10 ;  /* 0x0000000b0d0a7223 */ /* 0x000fe2000000000a */
[----:B------:R-:W-:Y:S02]  /*03d0*/  IMAD R2, R5, UR5, R2 ;  /* 0x0000000505027c24 */ /* 0x000fe4000f8e0202 */
[----:B------:R-:W-:-:S04]  /*03e0*/  IMAD.HI.U32 R6, R6, R15, RZ ;  /* 0x0000000f06067227 */ /* 0x000fc800078e00ff */
[----:B------:R-:W-:Y:S01]  /*03f0*/  FFMA R11, R9, R16, R10 ;  /* 0x00000010090b7223 */ /* 0x000fe2000000000a */
[----:B------:R-:W-:-:S03]  /*0400*/  IADD3 R9, PT, PT, -R6, RZ, RZ ;  /* 0x000000ff06097210 */ /* 0x000fc60007ffe1ff */
[----:B------:R-:W-:Y:S02]  /*0410*/  FADD R10, R8, R11 ;  /* 0x0000000b080a7221 */ /* 0x000fe40000000000 */
[----:B------:R-:W-:Y:S02]  /*0420*/  IMAD R9, R4, R9, R15 ;  /* 0x0000000904097224 */ /* 0x000fe400078e020f */
[----:B------:R-:W-:Y:S01]  /*0430*/  FMUL R6, R7, R10 ;  /* 0x0000000a07067220 */ /* 0x000fe20000400000 */
[----:B------:R-:W-:-:S03]  /*0440*/  FADD R8, -R8, R10 ;  /* 0x0000000a08087221 */ /* 0x000fc60000000100 */
[----:B------:R-:W0:Y:S01]  /*0450*/  FRND R13, R6 ;  /* 0x00000006000d7307 */ /* 0x000e220000201000 */
[----:B------:R-:W-:Y:S01]  /*0460*/  ISETP.GT.U32.AND P0, PT, R4, R9, PT ;  /* 0x000000090400720c */ /* 0x000fe20003f04070 */
[----:B------:R-:W-:Y:S01]  /*0470*/  FADD R8, R11, -R8 ;  /* 0x800000080b087221 */ /* 0x000fe20000000000 */
[C---:B------:R-:W-:Y:S01]  /*0480*/  FFMA R11, R7.reuse, R10, -R6 ;  /* 0x0000000a070b7223 */ /* 0x040fe20000000806 */
[----:B------:R-:W-:Y:S01]  /*0490*/  IMAD.MOV.U32 R10, RZ, RZ, 0x391fcb8e ;  /* 0x391fcb8eff0a7424 */ /* 0x000fe200078e00ff */
[----:B------:R-:W-:Y:S02]  /*04a0*/  FSETP.GT.AND P2, PT, |R6|, 152, PT ;  /* 0x431800000600780b */ /* 0x000fe40003f44200 */
[----:B------:R-:W-:Y:S01]  /*04b0*/  FFMA R8, R7, R8, R11 ;  /* 0x0000000807087223 */ /* 0x000fe2000000000b */
[----:B------:R-:W1:Y:S06]  /*04c0*/  F2I.NTZ R14, R6 ;  /* 0x00000006000e7305 */ /* 0x000e6c0000203100 */
[----:B------:R-:W-:-:S02]  /*04d0*/  @!P0 IMAD.IADD R9, R9, 0x1, -R4 ;  /* 0x0000000109098824 */ /* 0x000fc400078e0a04 */
[----:B0-----:R-:W-:-:S03]  /*04e0*/  FADD R11, R6, -R13 ;  /* 0x8000000d060b7221 */ /* 0x001fc60000000000 */
[----:B------:R-:W-:Y:S01]  /*04f0*/  ISETP.GT.U32.AND P0, PT, R4, R9, PT ;  /* 0x000000090400720c */ /* 0x000fe20003f04070 */
[----:B------:R-:W-:-:S04]  /*0500*/  FADD R11, R8, R11 ;  /* 0x0000000b080b7221 */ /* 0x000fc80000000000 */
[----:B------:R-:W-:-:S04]  /*0510*/  FFMA R8, R11, R10, 0.0013391353422775864601 ;  /* 0x3aaf85ed0b087423 */ /* 0x000fc8000000000a */
[----:B------:R-:W-:-:S04]  /*0520*/  FFMA R8, R11, R8, 0.0096188392490148544312 ;  /* 0x3c1d98560b087423 */ /* 0x000fc80000000008 */
[----:B------:R-:W-:Y:S01]  /*0530*/  FFMA R8, R11, R8, 0.055503588169813156128 ;  /* 0x3d6357bb0b087423 */ /* 0x000fe20000000008 */
[----:B------:R-:W-:Y:S01]  /*0540*/  @!P0 IADD3 R9, PT, PT, R9, -R4, RZ ;  /* 0x8000000409098210 */ /* 0x000fe20007ffe0ff */
[----:B------:R-:W-:Y:S01]  /*0550*/  FMUL R4, R7, 0.5 ;  /* 0x3f00000007047820 */ /* 0x000fe20000400000 */
[----:B------:R-:W-:Y:S01]  /*0560*/  FSETP.GT.AND P0, PT, R13, RZ, PT ;  /* 0x000000ff0d00720b */ /* 0x000fe20003f04000 */
[----:B------:R-:W-:Y:S01]  /*0570*/  FFMA R8, R11, R8, 0.24022644758224487305 ;  /* 0x3e75fdec0b087423 */ /* 0x000fe20000000008 */
[----:B------:R-:W-:Y:S02]  /*0580*/  @!P3 IADD3 R9, PT, PT, -R9, RZ, RZ ;  /* 0x000000ff0909b210 */ /* 0x000fe40007ffe1ff */
[----:B------:R-:W-:Y:S01]  /*0590*/  SEL R13, RZ, 0x83000000, P0 ;  /* 0x83000000ff0d7807 */ /* 0x000fe20000000000 */
[C---:B------:R-:W-:Y:S01]  /*05a0*/  FFMA R10, R11.reuse, R8, 0.69314718246459960938 ;  /* 0x3f3172180b0a7423 */ /* 0x040fe20000000008 */
[----:B------:R-:W-:Y:S01]  /*05b0*/  FSETP.NEU.AND P0, PT, R0, 1, PT ;  /* 0x3f8000000000780b */ /* 0x000fe20003f0d000 */
[----:B------:R0:W2:Y:S01]  /*05c0*/  FRND.TRUNC R8, R4 ;  /* 0x0000000400087307 */ /* 0x0000a2000020d000 */
[----:B------:R-:W-:Y:S01]  /*05d0*/  FSETP.GEU.AND P3, PT, R6, RZ, PT ;  /* 0x000000ff0600720b */ /* 0x000fe20003f6e000 */
[----:B------:R-:W-:Y:S01]  /*05e0*/  FFMA R10, R11, R10, 1 ;  /* 0x3f8000000b0a7423 */ /* 0x000fe2000000000a */
[----:B------:R-:W-:Y:S01]  /*05f0*/  ISETP.EQ.OR P0, PT, R3, RZ, !P0 ;  /* 0x000000ff0300720c */ /* 0x000fe20004702670 */
[----:B------:R-:W-:Y:S01]  /*0600*/  VIADD R11, R13, 0x7f000000 ;  /* 0x7f0000000d0b7836 */ /* 0x000fe20000000000 */
[----:B------:R-:W-:Y:S01]  /*0610*/  @!P1 LOP3.LUT R9, RZ, R12, RZ, 0x33, !PT ;  /* 0x0000000cff099212 */ /* 0x000fe200078e33ff */
[----:B-1----:R-:W-:-:S02]  /*0620*/  IMAD R13, R14, 0x800000, -R13 ;  /* 0x008000000e0d7824 */ /* 0x002fc400078e0a0d */
[----:B------:R-:W-:Y:S01]  /*0630*/  FMUL R10, R10, R11 ;  /* 0x0000000b0a0a7220 */ /* 0x000fe20000400000 */
[----:B0-----:R-:W-:-:S03]  /*0640*/  IMAD.MOV.U32 R4, RZ, RZ, 0x3f800000 ;  /* 0x3f800000ff047424 */ /* 0x001fc600078e00ff */
[----:B------:R-:W-:Y:S01]  /*0650*/  FMUL R10, R10, R13 ;  /* 0x0000000d0a0a7220 */ /* 0x000fe20000400000 */
[----:B------:R-:W-:Y:S01]  /*0660*/  @P2 FSEL R10, RZ, +INF , !P3 ;  /* 0x7f800000ff0a2808 */ /* 0x000fe20005800000 */
[----:B--2---:R-:W-:Y:S02]  /*0670*/  FADD R8, R8, R8 ;  /* 0x0000000808087221 */ /* 0x004fe40000000000 */
[----:B------:R-:W-:Y:S05]  /*0680*/  @P0 BRA `(.L_x_1) ;  /* 0x00000000004c0947 */ /* 0x000fea0003800000 */
[----:B------:R-:W-:-:S04]  /*0690*/  FSETP.NAN.AND P0, PT, |R7|, |R7|, PT ;  /* 0x400000070700720b */ /* 0x000fc80003f08200 */
[----:B------:R-:W-:-:S13]  /*06a0*/  FSETP.NUM.AND P0, PT, |R0|, |R0|, !P0 ;  /* 0x400000000000720b */ /* 0x000fda0004707200 */
[----:B------:R-:W-:Y:S01]  /*06b0*/  @!P0 FADD R4, R7, R0 ;  /* 0x0000000007048221 */ /* 0x000fe20000000000 */
[----:B------:R-:W-:Y:S06]  /*06c0*/  @!P0 BRA `(.L_x_1) ;  /* 0x00000000003c8947 */ /* 0x000fec0003800000 */
[----:B------:R-:W-:Y:S01]  /*06d0*/  FSETP.NEU.AND P0, PT, |R0|, +INF , PT ;  /* 0x7f8000000000780b */ /* 0x000fe20003f0d200 */
[----:B------:R-:W-:-:S03]  /*06e0*/  FADD R8, R7, -R8 ;  /* 0x8000000807087221 */ /* 0x000fc60000000000 */
[----:B------:R-:W-:-:S04]  /*06f0*/  FSETP.NEU.AND P0, PT, R0, RZ, P0 ;  /* 0x000000ff0000720b */ /* 0x000fc8000070d000 */
[----:B------:R-:W-:-:S09]  /*0700*/  FSETP.NEU.AND P1, PT, |R8|, 1, !P0 ;  /* 0x3f8000000800780b */ /* 0x000fd2000472d200 */
[----:B------:R-:W-:-:S05]  /*0710*/  @!P0 FADD R3, R0, R0 ;  /* 0x0000000000038221 */ /* 0x000fca0000000000 */
[----:B------:R-:W-:-:S05]  /*0720*/  @P1 LOP3.LUT R3, R3, 0x7fffffff, RZ, 0xc0, !PT ;  /* 0x7fffffff03031812 */ /* 0x000fca00078ec0ff */
[----:B------:R-:W-:Y:S01]  /*0730*/  @!P0 IMAD.MOV.U32 R4, RZ, RZ, R3 ;  /* 0x000000ffff048224 */ /* 0x000fe200078e0003 */
[----:B------:R-:W-:Y:S06]  /*0740*/  @!P0 BRA `(.L_x_1) ;  /* 0x00000000001c8947 */ /* 0x000fec0003800000 */
[----:B------:R-:W-:Y:S02]  /*0750*/  FSETP.NEU.AND P0, PT, |R7|, +INF , PT ;  /* 0x7f8000000700780b */ /* 0x000fe40003f0d200 */
[----:B------:R-:W-:-:S13]  /*0760*/  FSETP.EQ.AND P1, PT, R0, -1, PT ;  /* 0xbf8000000000780b */ /* 0x000fda0003f22000 */
[----:B------:R-:W-:Y:S05]  /*0770*/  @!P0 BRA P1, `(.L_x_1) ;  /* 0x0000000000108947 */ /* 0x000fea0000800000 */
[----:B------:R-:W-:Y:S02]  /*0780*/  FSETP.GEU.AND P0, PT, R0, RZ, PT ;  /* 0x000000ff0000720b */ /* 0x000fe40003f0e000 */
[----:B------:R-:W-:-:S11]  /*0790*/  MOV R4, R10 ;  /* 0x0000000a00047202 */ /* 0x000fd60000000f00 */
[----:B------:R-:W-:-:S04]  /*07a0*/  @!P0 FSETP.NEU.AND P1, PT, |R8|, 1, PT ;  /* 0x3f8000000800880b */ /* 0x000fc80003f2d200 */
[----:B------:R-:W-:-:S09]  /*07b0*/  @!P0 FSEL R4, R10, -R10, P1 ;  /* 0x8000000a0a048208 */ /* 0x000fd20000800000 */
.L_x_1:
[----:B------:R-:W-:Y:S05]  /*07c0*/  BSYNC.RECONVERGENT B0 ;  /* 0x0000000000007941 */ /* 0x000fea0003800200 */
.L_x_0:
[----:B------:R-:W-:Y:S01]  /*07d0*/  I2FP.F32.S32 R3, R9 ;  /* 0x0000000900037245 */ /* 0x000fe20000201400 */
[----:B------:R-:W0:Y:S01]  /*07e0*/  LDCU.64 UR6, c[0x0][0x358] ;  /* 0x00006b00ff0677ac */ /* 0x000e220008000a00 */
[----:B------:R-:W-:Y:S03]  /*07f0*/  BSSY.RECONVERGENT B0, `(.L_x_2) ;  /* 0x000006b000007945 */ /* 0x000fe60003800200 */
[----:B------:R-:W-:-:S04]  /*0800*/  FMUL R4, R3, R4 ;  /* 0x0000000403047220 */ /* 0x000fc80000400000 */
[C---:B------:R-:W-:Y:S01]  /*0810*/  FMUL R0, R4.reuse, 0.63661974668502807617 ;  /* 0x3f22f98304007820 */ /* 0x040fe20000400000 */
[----:B------:R-:W-:-:S05]  /*0820*/  FSETP.GE.AND P0, PT, |R4|, 105615, PT ;  /* 0x47ce47800400780b */ /* 0x000fca0003f06200 */
[----:B------:R-:W1:Y:S02]  /*0830*/  F2I.NTZ R0, R0 ;  /* 0x0000000000007305 */ /* 0x000e640000203100 */
[----:B-1----:R-:W-:Y:S01]  /*0840*/  I2FP.F32.S32 R5, R0 ;  /* 0x0000000000057245 */ /* 0x002fe20000201400 */
[----:B------:R-:W-:-:S04]  /*0850*/  IMAD.MOV.U32 R7, RZ, RZ, R0 ;  /* 0x000000ffff077224 */ /* 0x000fc800078e0000 */
[----:B------:R-:W-:-:S04]  /*0860*/  FFMA R6, R5, -1.5707962512969970703, R4 ;  /* 0xbfc90fda05067823 */ /* 0x000fc80000000004 */
[----:B------:R-:W-:-:S04]  /*0870*/  FFMA R6, R5, -7.5497894158615963534e-08, R6 ;  /* 0xb3a2216805067823 */ /* 0x000fc80000000006 */
[----:B------:R-:W-:-:S04]  /*0880*/  FFMA R5, R5, -5.3903029534742383927e-15, R6 ;  /* 0xa7c234c505057823 */ /* 0x000fc80000000006 */
[----:B------:R-:W-:Y:S01]  /*0890*/  IMAD.MOV.U32 R3, RZ, RZ, R5 ;  /* 0x000000ffff037224 */ /* 0x000fe200078e0005 */
[----:B0-----:R-:W-:Y:S06]  /*08a0*/  @!P0 BRA `(.L_x_3) ;  /* 0x00000004007c8947 */ /* 0x001fec0003800000 */
[----:B------:R-:W-:-:S13]  /*08b0*/  FSETP.NEU.AND P0, PT, |R4|, +INF , PT ;  /* 0x7f8000000400780b */ /* 0x000fda0003f0d200 */
[----:B------:R-:W-:Y:S01]  /*08c0*/  @!P0 FMUL R3, RZ, R4 ;  /* 0x00000004ff038220 */ /* 0x000fe20000400000 */
[----:B------:R-:W-:Y:S01]  /*08d0*/  @!P0 MOV R0, RZ ;  /* 0x000000ff00008202 */ /* 0x000fe20000000f00 */
[----:B------:R-:W-:Y:S06]  /*08e0*/  @!P0 BRA `(.L_x_3) ;  /* 0x00000004006c8947 */ /* 0x000fec0003800000 */
[----:B------:R-:W-:Y:S02]  /*08f0*/  IMAD.SHL.U32 R3, R4, 0x100, RZ ;  /* 0x0000010004037824 */ /* 0x000fe400078e00ff */
[----:B------:R-:W-:Y:S02]  /*0900*/  HFMA2 R6, -RZ, RZ, 0, 0 ;  /* 0x00000000ff067431 */ /* 0x000fe400000001ff */
[----:B------:R-:W-:Y:S01]  /*0910*/  IMAD.MOV.U32 R0, RZ, RZ, RZ ;  /* 0x000000ffff007224 */ /* 0x000fe200078e00ff */
[----:B------:R-:W0:Y:S01]  /*0920*/  LDCU.64 UR8, c[0x4][0x50] ;  /* 0x01000a00ff0877ac */ /* 0x000e220008000a00 */
[----:B------:R-:W-:Y:S01]  /*0930*/  LOP3.LUT R19, R3, 0x80000000, RZ, 0xfc, !PT ;  /* 0x8000000003137812 */ /* 0x000fe200078efcff */
[----:B------:R-:W-:Y:S01]  /*0940*/  UMOV UR5, URZ ;  /* 0x000000ff00057c82 */ /* 0x000fe20008000000 */
[----:B------:R-:W-:-:S05]  /*0950*/  UMOV UR4, URZ ;  /* 0x000000ff00047c82 */ /* 0x000fca0008000000 */
.L_x_4:
[----:B0-----:R-:W-:Y:S02]  /*0960*/  IMAD.U32 R12, RZ, RZ, UR8 ;  /* 0x00000008ff0c7e24 */ /* 0x001fe4000f8e00ff */
[----:B------:R-:W-:-:S05]  /*0970*/  IMAD.U32 R13, RZ, RZ, UR9 ;  /* 0x00000009ff0d7e24 */ /* 0x000fca000f8e00ff */
[----:B------:R-:W2:Y:S01]  /*0980*/  LDG.E.CONSTANT R10, desc[UR6][R12.64] ;  /* 0x000000060c0a7981 */ /* 0x000ea2000c1e9900 */
[----:B------:R-:W-:Y:S01]  /*0990*/  UIADD3 UR4, UPT, UPT, UR4, 0x1, URZ ;  /* 0x0000000104047890 */ /* 0x000fe2000fffe0ff */
[C---:B------:R-:W-:Y:S01]  /*09a0*/  ISETP.EQ.AND P0, PT, R6.reuse, RZ, PT ;  /* 0x000000ff0600720c */ /* 0x040fe20003f02270 */
[----:B------:R-:W-:Y:S01]  /*09b0*/  UIADD3 UR8, UP1, UPT, UR8, 0x4, URZ ;  /* 0x0000000408087890 */ /* 0x000fe2000ff3e0ff */
[C---:B------:R-:W-:Y:S01]  /*09c0*/  ISETP.EQ.AND P1, PT, R6.reuse, 0x4, PT ;  /* 0x000000040600780c */ /* 0x040fe20003f22270 */
[----:B------:R-:W-:Y:S01]  /*09d0*/  UISETP.NE.AND UP0, UPT, UR4, 0x6, UPT ;  /* 0x000000060400788c */ /* 0x000fe2000bf05270 */
[C---:B------:R-:W-:Y:S01]  /*09e0*/  ISETP.EQ.AND P2, PT, R6.reuse, 0x8, PT ;  /* 0x000000080600780c */ /* 0x040fe20003f42270 */
[----:B------:R-:W-:Y:S01]  /*09f0*/  UIADD3.X UR9, UPT, UPT, URZ, UR9, URZ, UP1, !UPT ;  /* 0x00000009ff097290 */ /* 0x000fe20008ffe4ff */
[C---:B------:R-:W-:Y:S02]  /*0a00*/  ISETP.EQ.AND P3, PT, R6.reuse, 0xc, PT ;  /* 0x0000000c0600780c */ /* 0x040fe40003f62270 */
[----:B------:R-:W-:-:S02]  /*0a10*/  ISETP.EQ.AND P4, PT, R6, 0x10, PT ;  /* 0x000000100600780c */ /* 0x000fc40003f82270 */
[C---:B------:R-:W-:Y:S02]  /*0a20*/  ISETP.EQ.AND P5, PT, R6.reuse, 0x14, PT ;  /* 0x000000140600780c */ /* 0x040fe40003fa2270 */
[----:B------:R-:W-:Y:S01]  /*0a30*/  IADD3 R6, PT, PT, R6, 0x4, RZ ;  /* 0x0000000406067810 */ /* 0x000fe20007ffe0ff */
[----:B--2---:R-:W-:-:S03]  /*0a40*/  IMAD.WIDE.U32 R10, R10, R19, RZ ;  /* 0x000000130a0a7225 */ /* 0x004fc600078e00ff */
[----:B------:R-:W-:-:S04]  /*0a50*/  IADD3 R3, P6, PT, R10, R0, RZ ;  /* 0x000000000a037210 */ /* 0x000fc80007fde0ff */
[----:B------:R-:W-:Y:S01]  /*0a60*/  IADD3.X R0, PT, PT, R11, UR5, RZ, P6, !PT ;  /* 0x000000050b007c10 */ /* 0x000fe2000b7fe4ff */
[--C-:B------:R-:W-:Y:S01]  /*0a70*/  @P1 IMAD.MOV.U32 R9, RZ, RZ, R3.reuse ;  /* 0x000000ffff091224 */ /* 0x100fe200078e0003 */
[-C--:B------:R-:W-:Y:S01]  /*0a80*/  @P0 MOV R8, R3.reuse ;  /* 0x0000000300080202 */ /* 0x080fe20000000f00 */
[--C-:B------:R-:W-:Y:S01]  /*0a90*/  @P2 IMAD.MOV.U32 R14, RZ, RZ, R3.reuse ;  /* 0x000000ffff0e2224 */ /* 0x100fe200078e0003 */
[----:B------:R-:W-:Y:S01]  /*0aa0*/  @P3 MOV R15, R3 ;  /* 0x00000003000f3202 */ /* 0x000fe20000000f00 */
[--C-:B------:R-:W-:Y:S02]  /*0ab0*/  @P4 IMAD.MOV.U32 R16, RZ, RZ, R3.reuse ;  /* 0x000000ffff104224 */ /* 0x100fe400078e0003 */
[----:B------:R-:W-:Y:S01]  /*0ac0*/  @P5 IMAD.MOV.U32 R17, RZ, RZ, R3 ;  /* 0x000000ffff115224 */ /* 0x000fe200078e0003 */
[----:B------:R-:W-:Y:S06]  /*0ad0*/  BRA.U UP0, `(.L_x_4) ;  /* 0xfffffffd00a07547 */ /* 0x000fec000b83ffff */
[----:B------:R-:W-:Y:S01]  /*0ae0*/  SHF.R.U32.HI R3, RZ, 0x17, R4 ;  /* 0x00000017ff037819 */ /* 0x000fe20000011604 */
[----:B------:R-:W-:Y:S03]  /*0af0*/  BSSY.RECONVERGENT B1, `(.L_x_5) ;  /* 0x0000028000017945 */ /* 0x000fe60003800200 */
[C---:B------:R-:W-:Y:S02]  /*0b00*/  LOP3.LUT R6, R3.reuse, 0xe0, RZ, 0xc0, !PT ;  /* 0x000000e003067812 */ /* 0x040fe400078ec0ff */
[----:B------:R-:W-:-:S03]  /*0b10*/  LOP3.LUT P6, RZ, R3, 0x1f, RZ, 0xc0, !PT ;  /* 0x0000001f03ff7812 */ /* 0x000fc600078cc0ff */
[----:B------:R-:W-:-:S05]  /*0b20*/  VIADD R6, R6, 0xffffff80 ;  /* 0xffffff8006067836 */ /* 0x000fca0000000000 */
[----:B------:R-:W-:-:S05]  /*0b30*/  SHF.R.U32.HI R6, RZ, 0x5, R6 ;  /* 0x00000005ff067819 */ /* 0x000fca0000011606 */
[----:B------:R-:W-:-:S05]  /*0b40*/  IMAD.U32 R12, R6, -0x4, RZ ;  /* 0xfffffffc060c7824 */ /* 0x000fca00078e00ff */
[C---:B------:R-:W-:Y:S02]  /*0b50*/  ISETP.EQ.AND P3, PT, R12.reuse, -0x18, PT ;  /* 0xffffffe80c00780c */ /* 0x040fe40003f62270 */
[C---:B------:R-:W-:Y:S02]  /*0b60*/  ISETP.EQ.AND P4, PT, R12.reuse, -0x14, PT ;  /* 0xffffffec0c00780c */ /* 0x040fe40003f82270 */
[C---:B------:R-:W-:Y:S02]  /*0b70*/  ISETP.EQ.AND P2, PT, R12.reuse, -0x10, PT ;  /* 0xfffffff00c00780c */ /* 0x040fe40003f42270 */
[C---:B------:R-:W-:Y:S02]  /*0b80*/  ISETP.EQ.AND P1, PT, R12.reuse, -0xc, PT ;  /* 0xfffffff40c00780c */ /* 0x040fe40003f22270 */
[C---:B------:R-:W-:Y:S02]  /*0b90*/  ISETP.EQ.AND P0, PT, R12.reuse, -0x8, PT ;  /* 0xfffffff80c00780c */ /* 0x040fe40003f02270 */
[----:B------:R-:W-:-:S03]  /*0ba0*/  ISETP.EQ.AND P5, PT, R12, RZ, PT ;  /* 0x000000ff0c00720c */ /* 0x000fc60003fa2270 */
[----:B------:R-:W-:Y:S02]  /*0bb0*/  @P3 MOV R6, R8 ;  /* 0x0000000800063202 */ /* 0x000fe40000000f00 */
[C---:B------:R-:W-:Y:S01]  /*0bc0*/  ISETP.EQ.AND P3, PT, R12.reuse, -0x4, PT ;  /* 0xfffffffc0c00780c */ /* 0x040fe20003f62270 */
[----:B------:R-:W-:Y:S01]  /*0bd0*/  @P4 IMAD.MOV.U32 R10, RZ, RZ, R8 ;  /* 0x000000ffff0a4224 */ /* 0x000fe200078e0008 */
[----:B------:R-:W-:Y:S01]  /*0be0*/  @P2 MOV R10, R9 ;  /* 0x00000009000a2202 */ /* 0x000fe20000000f00 */
[----:B------:R-:W-:Y:S01]  /*0bf0*/  @P4 IMAD.MOV.U32 R6, RZ, RZ, R9 ;  /* 0x000000ffff064224 */ /* 0x000fe200078e0009 */
[----:B------:R-:W-:Y:S01]  /*0c00*/  ISETP.EQ.AND P4, PT, R12, 0x4, PT ;  /* 0x000000040c00780c */ /* 0x000fe20003f82270 */
[--C-:B------:R-:W-:Y:S01]  /*0c10*/  @P2 IMAD.MOV.U32 R6, RZ, RZ, R14.reuse ;  /* 0x000000ffff062224 */ /* 0x100fe200078e000e */
[----:B------:R-:W-:Y:S01]  /*0c20*/  @P1 MOV R6, R15 ;  /* 0x0000000f00061202 */ /* 0x000fe20000000f00 */
[----:B------:R-:W-:Y:S02]  /*0c30*/  @P1 IMAD.MOV.U32 R10, RZ, RZ, R14 ;  /* 0x000000ffff0a1224 */ /* 0x000fe400078e000e */
[----:B------:R-:W-:-:S02]  /*0c40*/  @P0 IMAD.MOV.U32 R10, RZ, RZ, R15 ;  /* 0x000000ffff0a0224 */ /* 0x000fc400078e000f */
[----:B------:R-:W-:Y:S02]  /*0c50*/  @P0 IMAD.MOV.U32 R6, RZ, RZ, R16 ;  /* 0x000000ffff060224 */ /* 0x000fe400078e0010 */
[----:B------:R-:W-:Y:S01]  /*0c60*/  @P3 MOV R10, R16 ;  /* 0x00000010000a3202 */ /* 0x000fe20000000f00 */
[--C-:B------:R-:W-:Y:S01]  /*0c70*/  @P3 IMAD.MOV.U32 R6, RZ, RZ, R17.reuse ;  /* 0x000000ffff063224 */ /* 0x100fe200078e0011 */
[----:B------:R-:W-:Y:S01]  /*0c80*/  @P5 MOV R6, R0 ;  /* 0x0000000000065202 */ /* 0x000fe20000000f00 */
[----:B------:R-:W-:Y:S02]  /*0c90*/  @P5 IMAD.MOV.U32 R10, RZ, RZ, R17 ;  /* 0x000000ffff0a5224 */ /* 0x000fe400078e0011 */
[----:B------:R-:W-:Y:S01]  /*0ca0*/  @P4 IMAD.MOV.U32 R10, RZ, RZ, R0 ;  /* 0x000000ffff0a4224 */ /* 0x000fe200078e0000 */
[----:B------:R-:W-:Y:S06]  /*0cb0*/  @!P6 BRA `(.L_x_6) ;  /* 0x00000000002ce947 */ /* 0x000fec0003800000 */
[----:B------:R-:W-:Y:S01]  /*0cc0*/  @P2 IMAD.MOV.U32 R11, RZ, RZ, R8 ;  /* 0x000000ffff0b2224 */ /* 0x000fe200078e0008 */
[----:B------:R-:W-:Y:S01]  /*0cd0*/  @P1 MOV R11, R9 ;  /* 0x00000009000b1202 */ /* 0x000fe20000000f00 */
[----:B------:R-:W-:Y:S01]  /*0ce0*/  @P0 IMAD.MOV.U32 R11, RZ, RZ, R14 ;  /* 0x000000ffff0b0224 */ /* 0x000fe200078e000e */
[----:B------:R-:W-:Y:S01]  /*0cf0*/  ISETP.EQ.AND P0, PT, R12, 0x8, PT ;  /* 0x000000080c00780c */ /* 0x000fe20003f02270 */
[----:B------:R-:W-:Y:S01]  /*0d00*/  @P3 IMAD.MOV.U32 R11, RZ, RZ, R15 ;  /* 0x000000ffff0b3224 */ /* 0x000fe200078e000f */
[----:B------:R-:W-:Y:S01]  /*0d10*/  @P5 MOV R11, R16 ;  /* 0x00000010000b5202 */ /* 0x000fe20000000f00 */
[----:B------:R-:W-:Y:S01]  /*0d20*/  @P4 IMAD.MOV.U32 R11, RZ, RZ, R17 ;  /* 0x000000ffff0b4224 */ /* 0x000fe200078e0011 */
[----:B------:R-:W-:-:S04]  /*0d30*/  LOP3.LUT R3, R3, 0x1f, RZ, 0xc0, !PT ;  /* 0x0000001f03037812 */ /* 0x000fc800078ec0ff */
[----:B------:R-:W-:-:S05]  /*0d40*/  SHF.L.W.U32.HI R6, R10, R3, R6 ;  /* 0x000000030a067219 */ /* 0x000fca0000010e06 */
[----:B------:R-:W-:-:S05]  /*0d50*/  @P0 IMAD.MOV.U32 R11, RZ, RZ, R0 ;  /* 0x000000ffff0b0224 */ /* 0x000fca00078e0000 */
[----:B------:R-:W-:-:S07]  /*0d60*/  SHF.L.W.U32.HI R10, R11, R3, R10 ;  /* 0x000000030b0a7219 */ /* 0x000fce0000010e0a */
.L_x_6:
[----:B------:R-:W-:Y:S05]  /*0d70*/  BSYNC.RECONVERGENT B1 ;  /* 0x0000000000017941 */ /* 0x000fea0003800200 */
.L_x_5:
[C---:B------:R-:W-:Y:S01]  /*0d80*/  SHF.L.W.U32.HI R3, R10.reuse, 0x2, R6 ;  /* 0x000000020a037819 */ /* 0x040fe20000010e06 */
[----:B------:R-:W-:Y:S01]  /*0d90*/  UMOV UR4, 0x54442d19 ;  /* 0x54442d1900047882 */ /* 0x000fe20000000000 */
[----:B------:R-:W-:Y:S01]  /*0da0*/  SHF.L.U32 R10, R10, 0x2, RZ ;  /* 0x000000020a0a7819 */ /* 0x000fe200000006ff */
[----:B------:R-:W-:Y:S01]  /*0db0*/  UMOV UR5, 0x3bf921fb ;  /* 0x3bf921fb00057882 */ /* 0x000fe20000000000 */
[----:B------:R-:W-:Y:S02]  /*0dc0*/  SHF.R.S32.HI R0, RZ, 0x1f, R3 ;  /* 0x0000001fff007819 */ /* 0x000fe40000011403 */
[----:B------:R-:W-:Y:S02]  /*0dd0*/  ISETP.GE.AND P0, PT, R4, RZ, PT ;  /* 0x000000ff0400720c */ /* 0x000fe40003f06270 */
[C---:B------:R-:W-:Y:S02]  /*0de0*/  LOP3.LUT R12, R0.reuse, R10, RZ, 0x3c, !PT ;  /* 0x0000000a000c7212 */ /* 0x040fe400078e3cff */
[----:B------:R-:W-:-:S02]  /*0df0*/  LOP3.LUT R13, R0, R3, RZ, 0x3c, !PT ;  /* 0x00000003000d7212 */ /* 0x000fc400078e3cff */
[----:B------:R-:W-:Y:S02]  /*0e00*/  SHF.R.U32.HI R0, RZ, 0x1e, R6 ;  /* 0x0000001eff007819 */ /* 0x000fe40000011606 */
[----:B------:R-:W0:Y:S01]  /*0e10*/  I2F.F64.S64 R10, R12 ;  /* 0x0000000c000a7312 */ /* 0x000e220000301c00 */
[C---:B------:R-:W-:Y:S02]  /*0e20*/  LOP3.LUT R6, R3.reuse, R4, RZ, 0x3c, !PT ;  /* 0x0000000403067212 */ /* 0x040fe400078e3cff */
[----:B------:R-:W-:Y:S02]  /*0e30*/  LEA.HI R0, R3, R0, RZ, 0x1 ;  /* 0x0000000003007211 */ /* 0x000fe400078f08ff */
[----:B------:R-:W-:-:S03]  /*0e40*/  ISETP.GE.AND P1, PT, R6, RZ, PT ;  /* 0x000000ff0600720c */ /* 0x000fc60003f26270 */
[----:B------:R-:W-:-:S04]  /*0e50*/  IMAD.MOV R3, RZ, RZ, -R0 ;  /* 0x000000ffff037224 */ /* 0x000fc800078e0a00 */
[----:B------:R-:W-:Y:S01]  /*0e60*/  @!P0 IMAD.MOV.U32 R0, RZ, RZ, R3 ;  /* 0x000000ffff008224 */ /* 0x000fe200078e0003 */
[----:B0-----:R-:W-:-:S10]  /*0e70*/  DMUL R10, R10, UR4 ;  /* 0x000000040a0a7c28 */ /* 0x001fd40008000000 */
[----:B------:R-:W0:Y:S02]  /*0e80*/  F2F.F32.F64 R10, R10 ;  /* 0x0000000a000a7310 */ /* 0x000e240000301000 */
[----:B0-----:R-:W-:-:S07]  /*0e90*/  FSEL R3, -R10, R10, !P1 ;  /* 0x0000000a0a037208 */ /* 0x001fce0004800100 */
.L_x_3:
[----:B------:R-:W-:Y:S05]  /*0ea0*/  BSYNC.RECONVERGENT B0 ;  /* 0x0000000000007941 */ /* 0x000fea0003800200 */
.L_x_2:
[----:B------:R-:W-:Y:S01]  /*0eb0*/  MOV R6, 0x37cbac00 ;  /* 0x37cbac0000067802 */ /* 0x000fe20000000f00 */
[----:B------:R-:W-:Y:S01]  /*0ec0*/  FMUL R11, R3, R3 ;  /* 0x00000003030b7220 */ /* 0x000fe20000400000 */
[C---:B------:R-:W-:Y:S01]  /*0ed0*/  LOP3.LUT R12, R0.reuse, 0x1, RZ, 0xc0, !PT ;  /* 0x00000001000c7812 */ /* 0x040fe200078ec0ff */
[----:B------:R-:W-:Y:S01]  /*0ee0*/  IMAD.MOV.U32 R13, RZ, RZ, 0x3effffff ;  /* 0x3effffffff0d7424 */ /* 0x000fe200078e00ff */
[----:B------:R-:W-:Y:S01]  /*0ef0*/  LOP3.LUT P1, RZ, R0, 0x2, RZ, 0xc0, !PT ;  /* 0x0000000200ff7812 */ /* 0x000fe2000782c0ff */
[----:B------:R-:W-:Y:S01]  /*0f00*/  FFMA R10, R11, R6, -0.0013887860113754868507 ;  /* 0xbab607ed0b0a7423 */ /* 0x000fe20000000006 */
[----:B------:R-:W-:Y:S01]  /*0f10*/  ISETP.NE.U32.AND P0, PT, R12, 0x1, PT ;  /* 0x000000010c00780c */ /* 0x000fe20003f05070 */
[----:B------:R-:W-:Y:S01]  /*0f20*/  IMAD.MOV.U32 R12, RZ, RZ, 0x3d2aaabb ;  /* 0x3d2aaabbff0c7424 */ /* 0x000fe200078e00ff */
[----:B------:R-:W-:Y:S02]  /*0f30*/  BSSY.RECONVERGENT B0, `(.L_x_7) ;  /* 0x000006a000007945 */ /* 0x000fe40003800200 */
[----:B------:R-:W-:-:S02]  /*0f40*/  FSEL R10, R10, -0.00019574658654164522886, !P0 ;  /* 0xb94d41530a0a7808 */ /* 0x000fc40004000000 */
[----:B------:R-:W-:Y:S02]  /*0f50*/  FSEL R12, R12, 0.0083327032625675201416, !P0 ;  /* 0x3c0885e40c0c7808 */ /* 0x000fe40004000000 */
[----:B------:R-:W-:Y:S02]  /*0f60*/  FSEL R0, R3, 1, P0 ;  /* 0x3f80000003007808 */ /* 0x000fe40000000000 */
[----:B------:R-:W-:Y:S01]  /*0f70*/  FSEL R13, -R13, -0.16666662693023681641, !P0 ;  /* 0xbe2aaaa80d0d7808 */ /* 0x000fe20004000100 */
[C---:B------:R-:W-:Y:S01]  /*0f80*/  FFMA R10, R11.reuse, R10, R12 ;  /* 0x0000000a0b0a7223 */ /* 0x040fe2000000000c */
[----:B------:R-:W-:Y:S01]  /*0f90*/  FSETP.GE.AND P0, PT, |R4|, 105615, PT ;  /* 0x47ce47800400780b */ /* 0x000fe20003f06200 */
[C---:B------:R-:W-:Y:S02]  /*0fa0*/  FFMA R3, R11.reuse, R0, RZ ;  /* 0x000000000b037223 */ /* 0x040fe400000000ff */
[----:B------:R-:W-:-:S04]  /*0fb0*/  FFMA R10, R11, R10, R13 ;  /* 0x0000000a0b0a7223 */ /* 0x000fc8000000000d */
[----:B------:R-:W-:-:S04]  /*0fc0*/  FFMA R3, R3, R10, R0 ;  /* 0x0000000a03037223 */ /* 0x000fc80000000000 */
[----:B------:R-:W-:Y:S02]  /*0fd0*/  @P1 FADD R3, RZ, -R3 ;  /* 0x80000003ff031221 */ /* 0x000fe40000000000 */
[----:B------:R-:W-:Y:S05]  /*0fe0*/  @!P0 BRA `(.L_x_8) ;  /* 0x0000000400788947 */ /* 0x000fea0003800000 */
        /* <DEDUP_REMOVED lines=11> */
.L_x_9:
        /* <DEDUP_REMOVED lines=36> */
[----:B------:R-:W-:-:S03]  /*12e0*/  ISETP.EQ.AND P5, PT, R11, 0x4, PT ;  /* 0x000000040b00780c */ /* 0x000fc60003fa2270 */
[----:B------:R-:W-:Y:S02]  /*12f0*/  @P3 MOV R5, R8 ;  /* 0x0000000800053202 */ /* 0x000fe40000000f00 */
[----:B------:R-:W-:Y:S01]  /*1300*/  @P4 IMAD.MOV.U32 R7, RZ, RZ, R8 ;  /* 0x000000ffff074224 */ /* 0x000fe200078e0008 */
[C---:B------:R-:W-:Y:S01]  /*1310*/  ISETP.EQ.AND P3, PT, R11.reuse, -0x4, PT ;  /* 0xfffffffc0b00780c */ /* 0x040fe20003f62270 */
[----:B------:R-:W-:Y:S01]  /*1320*/  @P4 IMAD.MOV.U32 R5, RZ, RZ, R9 ;  /* 0x000000ffff054224 */ /* 0x000fe200078e0009 */
[----:B------:R-:W-:Y:S01]  /*1330*/  ISETP.EQ.AND P4, PT, R11, RZ, PT ;  /* 0x000000ff0b00720c */ /* 0x000fe20003f82270 */
[--C-:B------:R-:W-:Y:S01]  /*1340*/  @P2 IMAD.MOV.U32 R5, RZ, RZ, R14.reuse ;  /* 0x000000ffff052224 */ /* 0x100fe200078e000e */
[----:B------:R-:W-:Y:S01]  /*1350*/  @P2 MOV R7, R9 ;  /* 0x0000000900072202 */ /* 0x000fe20000000f00 */
[----:B------:R-:W-:Y:S01]  /*1360*/  @P1 IMAD.MOV.U32 R7, RZ, RZ, R14 ;  /* 0x000000ffff071224 */ /* 0x000fe200078e000e */
[----:B------:R-:W-:Y:S01]  /*1370*/  @P1 MOV R5, R15 ;  /* 0x0000000f00051202 */ /* 0x000fe20000000f00 */
[----:B------:R-:W-:-:S02]  /*1380*/  @P0 IMAD.MOV.U32 R7, RZ, RZ, R15 ;  /* 0x000000ffff070224 */ /* 0x000fc400078e000f */
[----:B------:R-:W-:-:S04]  /*1390*/  @P0 IMAD.MOV.U32 R5, RZ, RZ, R16 ;  /* 0x000000ffff050224 */ /* 0x000fc800078e0010 */
        /* <DEDUP_REMOVED lines=11> */
[----:B------:R-:W-:Y:S02]  /*1450*/  @P5 MOV R8, R17 ;  /* 0x0000001100085202 */ /* 0x000fe40000000f00 */
[----:B------:R-:W-:-:S04]  /*1460*/  LOP3.LUT R10, R10, 0x1f, RZ, 0xc0, !PT ;  /* 0x0000001f0a0a7812 */ /* 0x000fc800078ec0ff */
[----:B------:R-:W-:-:S05]  /*1470*/  SHF.L.W.U32.HI R5, R7, R10, R5 ;  /* 0x0000000a07057219 */ /* 0x000fca0000010e05 */
[----:B------:R-:W-:-:S05]  /*1480*/  @P0 IMAD.MOV.U32 R8, RZ, RZ, R0 ;  /* 0x000000ffff080224 */ /* 0x000fca00078e0000 */
[----:B------:R-:W-:-:S07]  /*1490*/  SHF.L.W.U32.HI R7, R8, R10, R7 ;  /* 0x0000000a08077219 */ /* 0x000fce0000010e07 */
.L_x_11:
[----:B------:R-:W-:Y:S05]  /*14a0*/  BSYNC.RECONVERGENT B1 ;  /* 0x0000000000017941 */ /* 0x000fea0003800200 */
.L_x_10:
[C---:B------:R-:W-:Y:S01]  /*14b0*/  SHF.L.W.U32.HI R0, R7.reuse, 0x2, R5 ;  /* 0x0000000207007819 */ /* 0x040fe20000010e05 */
[----:B------:R-:W-:Y:S01]  /*14c0*/  IMAD.SHL.U32 R7, R7, 0x4, RZ ;  /* 0x0000000407077824 */ /* 0x000fe200078e00ff */
[----:B------:R-:W-:Y:S01]  /*14d0*/  UMOV UR4, 0x54442d19 ;  /* 0x54442d1900047882 */ /* 0x000fe20000000000 */
        /* <DEDUP_REMOVED lines=9> */
[----:B------:R-:W-:Y:S02]  /*1570*/  ISETP.GE.AND P0, PT, R4, RZ, PT ;  /* 0x000000ff0400720c */ /* 0x000fe40003f06270 */
[----:B------:R-:W-:-:S05]  /*1580*/  IADD3 R0, PT, PT, -R7, RZ, RZ ;  /* 0x000000ff07007210 */ /* 0x000fca0007ffe1ff */
[----:B------:R-:W-:Y:S01]  /*1590*/  @!P1 IMAD.MOV.U32 R7, RZ, RZ, R0 ;  /* 0x000000ffff079224 */ /* 0x000fe200078e0000 */
[----:B0-----:R-:W-:-:S10]  /*15a0*/  DMUL R8, R8, UR4 ;  /* 0x0000000408087c28 */ /* 0x001fd40008000000 */
[----:B------:R-:W0:Y:S02]  /*15b0*/  F2F.F32.F64 R8, R8 ;  /* 0x0000000800087310 */ /* 0x000e240000301000 */
[----:B0-----:R-:W-:-:S07]  /*15c0*/  FSEL R5, -R8, R8, !P0 ;  /* 0x0000000808057208 */ /* 0x001fce0004000100 */
.L_x_8:
[----:B------:R-:W-:Y:S05]  /*15d0*/  BSYNC.RECONVERGENT B0 ;  /* 0x0000000000007941 */ /* 0x000fea0003800200 */
.L_x_7:
[----:B------:R-:W0:Y:S08]  /*15e0*/  LDC.64 R16, c[0x0][0x380] ;  /* 0x0000e000ff107b82 */ /* 0x000e300000000a00 */
[----:B------:R-:W1:Y:S01]  /*15f0*/  LDC.64 R18, c[0x0][0x388] ;  /* 0x0000e200ff127b82 */ /* 0x000e620000000a00 */
[----:B0-----:R-:W-:-:S05]  /*1600*/  IMAD.WIDE R16, R2, 0x4, R16 ;  /* 0x0000000402107825 */ /* 0x001fca00078e0210 */
[----:B------:R-:W2:Y:S01]  /*1610*/  LDG.E R12, desc[UR6][R16.64] ;  /* 0x00000006100c7981 */ /* 0x000ea2000c1e1900 */
[----:B-1----:R-:W-:-:S03]  /*1620*/  IMAD.WIDE R18, R2, 0x4, R18 ;  /* 0x0000000402127825 */ /* 0x002fc600078e0212 */
[----:B------:R-:W3:Y:S04]  /*1630*/  LDG.E R14, desc[UR6][R16.64+0x4] ;  /* 0x00000406100e7981 */ /* 0x000ee8000c1e1900 */
[----:B------:R-:W4:Y:S04]  /*1640*/  LDG.E R10, desc[UR6][R18.64] ;  /* 0x00000006120a7981 */ /* 0x000f28000c1e1900 */
[----:B------:R0:W5:Y:S01]  /*1650*/  LDG.E R8, desc[UR6][R18.64+0x4] ;  /* 0x0000040612087981 */ /* 0x000162000c1e1900 */
[----:B------:R-:W-:Y:S01]  /*1660*/  FMUL R9, R5, R5 ;  /* 0x0000000505097220 */ /* 0x000fe20000400000 */
[----:B------:R-:W-:Y:S01]  /*1670*/  LOP3.LUT R0, R7, 0x1, RZ, 0xc0, !PT ;  /* 0x0000000107007812 */ /* 0x000fe200078ec0ff */
[----:B------:R-:W-:-:S02]  /*1680*/  HFMA2 R4, -RZ, RZ, 1.541015625, -0.052001953125 ;  /* 0x3e2aaaa8ff047431 */ /* 0x000fc400000001ff */
[----:B------:R-:W-:Y:S01]  /*1690*/  FFMA R6, R9, R6, -0.0013887860113754868507 ;  /* 0xbab607ed09067423 */ /* 0x000fe20000000006 */
[----:B------:R-:W-:Y:S02]  /*16a0*/  ISETP.NE.U32.AND P0, PT, R0, 0x1, PT ;  /* 0x000000010000780c */ /* 0x000fe40003f05070 */
[----:B------:R-:W-:Y:S01]  /*16b0*/  MOV R0, 0x3c0885e4 ;  /* 0x3c0885e400007802 */ /* 0x000fe20000000f00 */
[----:B------:R-:W-:Y:S01]  /*16c0*/  VIADD R7, R7, 0x1 ;  /* 0x0000000107077836 */ /* 0x000fe20000000000 */
[----:B------:R-:W-:Y:S02]  /*16d0*/  FSEL R6, R6, -0.00019574658654164522886, P0 ;  /* 0xb94d415306067808 */ /* 0x000fe40000000000 */
[----:B------:R-:W-:Y:S02]  /*16e0*/  FSEL R0, R0, 0.041666727513074874878, !P0 ;  /* 0x3d2aaabb00007808 */ /* 0x000fe40004000000 */
[----:B------:R-:W-:Y:S02]  /*16f0*/  LOP3.LUT P1, RZ, R7, 0x2, RZ, 0xc0, !PT ;  /* 0x0000000207ff7812 */ /* 0x000fe4000782c0ff */
[----:B0-----:R-:W-:Y:S01]  /*1700*/  FSEL R18, -R4, -0.4999999701976776123, !P0 ;  /* 0xbeffffff04127808 */ /* 0x001fe20004000100 */
[----:B------:R-:W-:Y:S01]  /*1710*/  FFMA R16, R9, R6, R0 ;  /* 0x0000000609107223 */ /* 0x000fe20000000000 */
[----:B------:R-:W-:Y:S01]  /*1720*/  FSEL R0, R5, 1, !P0 ;  /* 0x3f80000005007808 */ /* 0x000fe20004000000 */
[----:B------:R-:W0:Y:S02]  /*1730*/  LDC.64 R6, c[0x0][0x390] ;  /* 0x0000e400ff067b82 */ /* 0x000e240000000a00 */
[----:B------:R-:W-:-:S06]  /*1740*/  FFMA R16, R9, R16, R18 ;  /* 0x0000001009107223 */ /* 0x000fcc0000000012 */
[----:B------:R-:W1:Y:S01]  /*1750*/  LDC.64 R4, c[0x0][0x398] ;  /* 0x0000e600ff047b82 */ /* 0x000e620000000a00 */
[----:B------:R-:W-:-:S04]  /*1760*/  FFMA R9, R9, R0, RZ ;  /* 0x0000000009097223 */ /* 0x000fc800000000ff */
[----:B------:R-:W-:-:S04]  /*1770*/  FFMA R9, R9, R16, R0 ;  /* 0x0000001009097223 */ /* 0x000fc80000000000 */
[----:B------:R-:W-:Y:S01]  /*1780*/  @P1 FADD R9, RZ, -R9 ;  /* 0x80000009ff091221 */ /* 0x000fe20000000000 */
[----:B0-----:R-:W-:-:S04]  /*1790*/  IMAD.WIDE R6, R2, 0x4, R6 ;  /* 0x0000000402067825 */ /* 0x001fc800078e0206 */
[----:B-1----:R-:W-:-:S04]  /*17a0*/  IMAD.WIDE R4, R2, 0x4, R4 ;  /* 0x0000000402047825 */ /* 0x002fc800078e0204 */
[-C--:B--2---:R-:W-:Y:S01]  /*17b0*/  FMUL R0, R3, R12.reuse ;  /* 0x0000000c03007220 */ /* 0x084fe20000400000 */
[----:B------:R-:W-:-:S03]  /*17c0*/  FMUL R12, R9, R12 ;  /* 0x0000000c090c7220 */ /* 0x000fc60000400000 */
[C---:B---3--:R-:W-:Y:S01]  /*17d0*/  FFMA R13, R9.reuse, R14, -R0 ;  /* 0x0000000e090d7223 */ /* 0x048fe20000000800 */
[-C--:B----4-:R-:W-:Y:S01]  /*17e0*/  FMUL R15, R9, R10.reuse ;  /* 0x0000000a090f7220 */ /* 0x090fe20000400000 */
[C---:B------:R-:W-:Y:S01]  /*17f0*/  FMUL R10, R3.reuse, R10 ;  /* 0x0000000a030a7220 */ /* 0x040fe20000400000 */
[C---:B------:R-:W-:Y:S02]  /*1800*/  FFMA R11, R3.reuse, R14, R12 ;  /* 0x0000000e030b7223 */ /* 0x040fe4000000000c */
[-C--:B-----5:R-:W-:Y:S01]  /*1810*/  FFMA R15, R3, R8.reuse, R15 ;  /* 0x00000008030f7223 */ /* 0x0a0fe2000000000f */
[----:B------:R-:W-:Y:S01]  /*1820*/  FFMA R9, R9, R8, -R10 ;  /* 0x0000000809097223 */ /* 0x000fe2000000080a */
[----:B------:R-:W-:Y:S04]  /*1830*/  STG.E desc[UR6][R6.64+0x4], R13 ;  /* 0x0000040d06007986 */ /* 0x000fe8000c101906 */
[----:B------:R-:W-:Y:S04]  /*1840*/  STG.E desc[UR6][R6.64], R11 ;  /* 0x0000000b06007986 */ /* 0x000fe8000c101906 */
[----:B------:R-:W-:Y:S04]  /*1850*/  STG.E desc[UR6][R4.64], R15 ;  /* 0x0000000f04007986 */ /* 0x000fe8000c101906 */
[----:B------:R-:W-:Y:S01]  /*1860*/  STG.E desc[UR6][R4.64+0x4], R9 ;  /* 0x0000040904007986 */ /* 0x000fe2000c101906 */
[----:B------:R-:W-:Y:S05]  /*1870*/  EXIT ;  /* 0x000000000000794d */ /* 0x000fea0003800000 */
.L_x_12:
[----:B------:R-:W-:-:S00]  /*1880*/  BRA `(.L_x_12) ;  /* 0xfffffffc00fc7947 */ /* 0x000fc0000383ffff */
[----:B------:R-:W-:-:S00]  /*1890*/  NOP ;  /* 0x0000000000007918 */ /* 0x000fc00000000000 */
        /* <DEDUP_REMOVED lines=14> */
.L_x_56:


//--------------------- .text.rope_all_f32        --------------------------
	.section	.text.rope_all_f32,"ax",@progbits
	.align	128
        .global         rope_all_f32
        .type           rope_all_f32,@function
        .size           rope_all_f32,(.L_x_57 - rope_all_f32)
        .other          rope_all_f32,@"STO_CUDA_ENTRY STV_DEFAULT"
rope_all_f32:
.text.rope_all_f32:
        /* <DEDUP_REMOVED lines=124> */
.L_x_14:
[----:B------:R-:W-:Y:S05]  /*07c0*/  BSYNC.RECONVERGENT B0 ;  /* 0x0000000000007941 */ /* 0x000fea0003800200 */
.L_x_13:
[----:B------:R-:W-:Y:S01]  /*07d0*/  I2FP.F32.S32 R3, R9 ;  /* 0x0000000900037245 */ /* 0x000fe20000201400 */
[----:B------:R-:W0:Y:S01]  /*07e0*/  LDCU.64 UR6, c[0x0][0x358] ;  /* 0x00006b00ff0677ac */ /* 0x000e220008000a00 */
[----:B------:R-:W-:Y:S03]  /*07f0*/  BSSY.RECONVERGENT B0, `(.L_x_15) ;  /* 0x000006b000007945 */ /* 0x000fe60003800200 */
[----:B------:R-:W-:-:S04]  /*0800*/  FMUL R4, R3, R4 ;  /* 0x0000000403047220 */ /* 0x000fc80000400000 */
[C---:B------:R-:W-:Y:S01]  /*0810*/  FMUL R0, R4.reuse, 0.63661974668502807617 ;  /* 0x3f22f98304007820 */ /* 0x040fe20000400000 */
[----:B------:R-:W-:-:S05]  /*0820*/  FSETP.GE.AND P0, PT, |R4|, 105615, PT ;  /* 0x47ce47800400780b */ /* 0x000fca0003f06200 */
[----:B------:R-:W1:Y:S02]  /*0830*/  F2I.NTZ R0, R0 ;  /* 0x0000000000007305 */ /* 0x000e640000203100 */
[----:B-1----:R-:W-:-:S05]  /*0840*/  I2FP.F32.S32 R5, R0 ;  /* 0x0000000000057245 */ /* 0x002fca0000201400 */
[----:B------:R-:W-:-:S04]  /*0850*/  FFMA R6, R5, -1.5707962512969970703, R4 ;  /* 0xbfc90fda05067823 */ /* 0x000fc80000000004 */
[----:B------:R-:W-:-:S04]  /*0860*/  FFMA R6, R5, -7.5497894158615963534e-08, R6 ;  /* 0xb3a2216805067823 */ /* 0x000fc80000000006 */
[----:B------:R-:W-:Y:S01]  /*0870*/  FFMA R5, R5, -5.3903029534742383927e-15, R6 ;  /* 0xa7c234c505057823 */ /* 0x000fe20000000006 */
[----:B------:R-:W-:-:S03]  /*0880*/  IMAD.MOV.U32 R6, RZ, RZ, R0 ;  /* 0x000000ffff067224 */ /* 0x000fc600078e0000 */
        /* <DEDUP_REMOVED lines=13> */
.L_x_17:
        /* <DEDUP_REMOVED lines=65> */
.L_x_19:
[----:B------:R-:W-:Y:S05]  /*0d70*/  BSYNC.RECONVERGENT B1 ;  /* 0x0000000000017941 */ /* 0x000fea0003800200 */
.L_x_18:
        /* <DEDUP_REMOVED lines=18> */
.L_x_16:
[----:B------:R-:W-:Y:S05]  /*0ea0*/  BSYNC.RECONVERGENT B0 ;  /* 0x0000000000007941 */ /* 0x000fea0003800200 */
.L_x_15:
        /* <DEDUP_REMOVED lines=13> */
[----:B------:R-:W-:Y:S01]  /*0f80*/  FFMA R11, R10, R11, R13 ;  /* 0x0000000b0a0b7223 */ /* 0x000fe2000000000d */
        /* <DEDUP_REMOVED lines=17> */
.L_x_22:
        /* <DEDUP_REMOVED lines=64> */
.L_x_24:
[----:B------:R-:W-:Y:S05]  /*14a0*/  BSYNC.RECONVERGENT B1 ;  /* 0x0000000000017941 */ /* 0x000fea0003800200 */
.L_x_23:
        /* <DEDUP_REMOVED lines=18> */
.L_x_21:
[----:B------:R-:W-:Y:S05]  /*15d0*/  BSYNC.RECONVERGENT B0 ;  /* 0x0000000000007941 */ /* 0x000fea0003800200 */
.L_x_20:
[----:B------:R-:W0:Y:S08]  /*15e0*/  LDC.64 R16, c[0x0][0x380] ;  /* 0x0000e000ff107b82 */ /* 0x000e300000000a00 */
[----:B------:R-:W1:Y:S01]  /*15f0*/  LDC.64 R18, c[0x0][0x388] ;  /* 0x0000e200ff127b82 */ /* 0x000e620000000a00 */
[----:B0-----:R-:W-:-:S05]  /*1600*/  IMAD.WIDE R16, R2, 0x4, R16 ;  /* 0x0000000402107825 */ /* 0x001fca00078e0210 */
[----:B------:R-:W2:Y:S01]  /*1610*/  LDG.E R12, desc[UR6][R16.64+0x4] ;  /* 0x00000406100c7981 */ /* 0x000ea2000c1e1900 */
[----:B-1----:R-:W-:-:S03]  /*1620*/  IMAD.WIDE R18, R2, 0x4, R18 ;  /* 0x0000000402127825 */ /* 0x002fc600078e0212 */
[----:B------:R0:W3:Y:S04]  /*1630*/  LDG.E R14, desc[UR6][R16.64] ;  /* 0x00000006100e7981 */ /* 0x0000e8000c1e1900 */
[----:B------:R-:W4:Y:S04]  /*1640*/  LDG.E R8, desc[UR6][R18.64+0x4] ;  /* 0x0000040612087981 */ /* 0x000f28000c1e1900 */
[----:B------:R1:W5:Y:S01]  /*1650*/  LDG.E R10, desc[UR6][R18.64] ;  /* 0x00000006120a7981 */ /* 0x000362000c1e1900 */
[----:B------:R-:W-:Y:S01]  /*1660*/  FMUL R9, R5, R5 ;  /* 0x0000000505097220 */ /* 0x000fe20000400000 */
[----:B------:R-:W-:-:S02]  /*1670*/  LOP3.LUT R0, R6, 0x1, RZ, 0xc0, !PT ;  /* 0x0000000106007812 */ /* 0x000fc400078ec0ff */
[----:B------:R-:W-:Y:S01]  /*1680*/  MOV R4, 0x3c0885e4 ;  /* 0x3c0885e400047802 */ /* 0x000fe20000000f00 */
[----:B------:R-:W-:Y:S01]  /*1690*/  FFMA R7, R9, R7, -0.0013887860113754868507 ;  /* 0xbab607ed09077423 */ /* 0x000fe20000000007 */
[----:B------:R-:W-:Y:S01]  /*16a0*/  ISETP.NE.U32.AND P0, PT, R0, 0x1, PT ;  /* 0x000000010000780c */ /* 0x000fe20003f05070 */
[----:B------:R-:W-:Y:S02]  /*16b0*/  HFMA2 R11, -RZ, RZ, 1.541015625, -0.052001953125 ;  /* 0x3e2aaaa8ff0b7431 */ /* 0x000fe400000001ff */
[----:B------:R-:W-:Y:S01]  /*16c0*/  VIADD R6, R6, 0x1 ;  /* 0x0000000106067836 */ /* 0x000fe20000000000 */
[----:B------:R-:W-:Y:S02]  /*16d0*/  FSEL R0, R7, -0.00019574658654164522886, P0 ;  /* 0xb94d415307007808 */ /* 0x000fe40000000000 */
[----:B------:R-:W-:Y:S02]  /*16e0*/  FSEL R4, R4, 0.041666727513074874878, !P0 ;  /* 0x3d2aaabb04047808 */ /* 0x000fe40004000000 */
[----:B------:R-:W-:-:S02]  /*16f0*/  LOP3.LUT P1, RZ, R6, 0x2, RZ, 0xc0, !PT ;  /* 0x0000000206ff7812 */ /* 0x000fc4000782c0ff */
[----:B------:R-:W1:Y:S01]  /*1700*/  LDC.64 R6, c[0x0][0x390] ;  /* 0x0000e400ff067b82 */ /* 0x000e620000000a00 */
[----:B0-----:R-:W-:Y:S01]  /*1710*/  FFMA R16, R9, R0, R4 ;  /* 0x0000000009107223 */ /* 0x001fe20000000004 */
[----:B------:R-:W-:Y:S02]  /*1720*/  FSEL R0, R5, 1, !P0 ;  /* 0x3f80000005007808 */ /* 0x000fe40004000000 */
[----:B-1----:R-:W-:-:S04]  /*1730*/  FSEL R18, -R11, -0.4999999701976776123, !P0 ;  /* 0xbeffffff0b127808 */ /* 0x002fc80004000100 */
[----:B------:R-:W0:Y:S01]  /*1740*/  LDC.64 R4, c[0x0][0x398] ;  /* 0x0000e600ff047b82 */ /* 0x000e220000000a00 */
[C---:B------:R-:W-:Y:S01]  /*1750*/  FFMA R16, R9.reuse, R16, R18 ;  /* 0x0000001009107223 */ /* 0x040fe20000000012 */
[----:B------:R-:W-:-:S04]  /*1760*/  FFMA R9, R9, R0, RZ ;  /* 0x0000000009097223 */ /* 0x000fc800000000ff */
[----:B------:R-:W-:-:S04]  /*1770*/  FFMA R9, R9, R16, R0 ;  /* 0x0000001009097223 */ /* 0x000fc80000000000 */
[----:B------:R-:W-:Y:S01]  /*1780*/  @P1 FADD R9, RZ, -R9 ;  /* 0x80000009ff091221 */ /* 0x000fe20000000000 */
[----:B------:R-:W-:-:S04]  /*1790*/  IMAD.WIDE R6, R2, 0x4, R6 ;  /* 0x0000000402067825 */ /* 0x000fc800078e0206 */
[----:B0-----:R-:W-:-:S04]  /*17a0*/  IMAD.WIDE R4, R2, 0x4, R4 ;  /* 0x0000000402047825 */ /* 0x001fc800078e0204 */
[-C--:B--2---:R-:W-:Y:S01]  /*17b0*/  FMUL R0, R3, R12.reuse ;  /* 0x0000000c03007220 */ /* 0x084fe20000400000 */
[----:B------:R-:W-:-:S03]  /*17c0*/  FMUL R12, R9, R12 ;  /* 0x0000000c090c7220 */ /* 0x000fc60000400000 */
[----:B---3--:R-:W-:Y:S01]  /*17d0*/  FFMA R11, R9, R14, -R0 ;  /* 0x0000000e090b7223 */ /* 0x008fe20000000800 */
[-C--:B----4-:R-:W-:Y:S01]  /*17e0*/  FMUL R16, R3, R8.reuse ;  /* 0x0000000803107220 */ /* 0x090fe20000400000 */
[----:B------:R-:W-:Y:S01]  /*17f0*/  FMUL R8, R9, R8 ;  /* 0x0000000809087220 */ /* 0x000fe20000400000 */
[----:B------:R-:W-:Y:S02]  /*1800*/  FFMA R13, R3, R14, R12 ;  /* 0x0000000e030d7223 */ /* 0x000fe4000000000c */
[-C--:B-----5:R-:W-:Y:S01]  /*1810*/  FFMA R9, R9, R10.reuse, -R16 ;  /* 0x0000000a09097223 */ /* 0x0a0fe20000000810 */
[----:B------:R-:W-:Y:S01]  /*1820*/  FFMA R3, R3, R10, R8 ;  /* 0x0000000a03037223 */ /* 0x000fe20000000008 */
[----:B------:R-:W-:Y:S04]  /*1830*/  STG.E desc[UR6][R6.64], R11 ;  /* 0x0000000b06007986 */ /* 0x000fe8000c101906 */
[----:B------:R-:W-:Y:S04]  /*1840*/  STG.E desc[UR6][R6.64+0x4], R13 ;  /* 0x0000040d06007986 */ /* 0x000fe8000c101906 */
[----:B------:R-:W-:Y:S04]  /*1850*/  STG.E desc[UR6][R4.64], R9 ;  /* 0x0000000904007986 */ /* 0x000fe8000c101906 */
[----:B------:R-:W-:Y:S01]  /*1860*/  STG.E desc[UR6][R4.64+0x4], R3 ;  /* 0x0000040304007986 */ /* 0x000fe2000c101906 */
[----:B------:R-:W-:Y:S05]  /*1870*/  EXIT ;  /* 0x000000000000794d */ /* 0x000fea0003800000 */
.L_x_25:
        /* <DEDUP_REMOVED lines=16> */
.L_x_57:


//--------------------- .text.rope_backward_f32   --------------------------
	.section	.text.rope_backward_f32,"ax",@progbits
	.align	128
        .global         rope_backward_f32
        .type           rope_backward_f32,@function
        .size           rope_backward_f32,(.L_x_58 - rope_backward_f32)
        .other          rope_backward_f32,@"STO_CUDA_ENTRY STV_DEFAULT"
rope_backward_f32:
.text.rope_backward_f32:
        /* <DEDUP_REMOVED lines=25> */
[----:B------:R-:W-:Y:S01]  /*0190*/  I2FP.F32.S32 R11, R10 ;  /* 0x0000000a000b7245 */ /* 0x000fe20000201400 */
[----:B------:R-:W-:-:S04]  /*01a0*/  IMAD.IADD R7, R7, 0x1, -R10 ;  /* 0x0000000107077824 */ /* 0x000fc800078e0a0a */
[C---:B------:R-:W-:Y:S01]  /*01b0*/  FADD R13, R7.reuse, 1 ;  /* 0x3f800000070d7421 */ /* 0x040fe20000000000 */
[----:B------:R-:W-:Y:S01]  /*01c0*/  FADD R14, R7, -1 ;  /* 0xbf800000070e7421 */ /* 0x000fe20000000000 */
[----:B------:R-:W-:Y:S01]  /*01d0*/  FFMA R10, R11, 1.1920928955078125e-07, R8 ;  /* 0x340000000b0a7823 */ /* 0x000fe20000000008 */
[----:B0-----:R-:W0:Y:S02]  /*01e0*/  MUFU.RCP R5, R5 ;  /* 0x0000000500057308 */ /* 0x001e240000001000 */
[----:B------:R-:W-:-:S06]  /*01f0*/  FADD R9, R14, R14 ;  /* 0x0000000e0e097221 */ /* 0x000fcc0000000000 */
[----:B------:R-:W2:Y:S01]  /*0200*/  MUFU.RCP R6, R13 ;  /* 0x0000000d00067308 */ /* 0x000ea20000001000 */
[----:B0-----:R-:W-:-:S07]  /*0210*/  IADD3 R7, PT, PT, R5, 0xffffffe, RZ ;  /* 0x0ffffffe05077810 */ /* 0x001fce0007ffe0ff */
        /* <DEDUP_REMOVED lines=11> */
[----:B0-----:R-:W-:-:S02]  /*02d0*/  IMAD.MOV R15, RZ, RZ, -R7 ;  /* 0x000000ffff0f7224 */ /* 0x001fc400078e0a07 */
[----:B------:R-:W-:Y:S01]  /*02e0*/  FFMA R10, R9, 1.4426950216293334961, R10 ;  /* 0x3fb8aa3b090a7823 */ /* 0x000fe2000000000a */
[----:B------:R-:W-:Y:S01]  /*02f0*/  FMUL R13, R6, R13 ;  /* 0x0000000d060d7220 */ /* 0x000fe20000400000 */
[----:B------:R-:W-:Y:S01]  /*0300*/  FFMA R16, R11, R16, 0.12022458761930465698 ;  /* 0x3df6384f0b107423 */ /* 0x000fe20000000010 */
[----:B------:R-:W-:Y:S01]  /*0310*/  IMAD R15, R15, R4, RZ ;  /* 0x000000040f0f7224 */ /* 0x000fe200078e02ff */
[----:B------:R-:W-:Y:S01]  /*0320*/  IABS R14, R5 ;  /* 0x00000005000e7213 */ /* 0x000fe20000000000 */
[----:B------:R-:W-:Y:S02]  /*0330*/  IMAD.MOV.U32 R6, RZ, RZ, RZ ;  /* 0x000000ffff067224 */ /* 0x000fe400078e00ff */
[----:B------:R-:W-:Y:S01]  /*0340*/  FFMA R10, R13, 1.4426950216293334961, R10 ;  /* 0x3fb8aa3b0d0a7823 */ /* 0x000fe2000000000a */
[----:B------:R-:W-:Y:S01]  /*0350*/  FMUL R16, R11, R16 ;  /* 0x000000100b107220 */ /* 0x000fe20000400000 */
[----:B------:R-:W-:Y:S01]  /*0360*/  ISETP.GE.AND P3, PT, R5, RZ, PT ;  /* 0x000000ff0500720c */ /* 0x000fe20003f66270 */
[----:B------:R-:W-:-:S04]  /*0370*/  IMAD.HI.U32 R6, R7, R15, R6 ;  /* 0x0000000f07067227 */ /* 0x000fc800078e0006 */
[----:B------:R-:W-:Y:S01]  /*0380*/  FFMA R10, R9, 1.9251366722983220825e-08, R10 ;  /* 0x32a55e34090a7823 */ /* 0x000fe2000000000a */
[----:B------:R-:W-:Y:S01]  /*0390*/  FMUL R11, R16, 3 ;  /* 0x40400000100b7820 */ /* 0x000fe20000400000 */
[----:B------:R-:W-:Y:S01]  /*03a0*/  MOV R15, R14 ;  /* 0x0000000e000f7202 */ /* 0x000fe20000000f00 */
[----:B------:R-:W-:Y:S01]  /*03b0*/  IMAD R2, R5, UR5, R2 ;  /* 0x0000000505027c24 */ /* 0x000fe2000f8e0202 */
[----:B------:R-:W-:Y:S01]  /*03c0*/  I2FP.F32.U32 R7, R3 ;  /* 0x0000000300077245 */ /* 0x000fe20000201000 */
[----:B------:R-:W-:Y:S02]  /*03d0*/  FFMA R10, R13, R11, R10 ;  /* 0x0000000b0d0a7223 */ /* 0x000fe4000000000a */
[----:B------:R-:W-:-:S04]  /*03e0*/  IMAD.HI.U32 R6, R6, R15, RZ ;  /* 0x0000000f06067227 */ /* 0x000fc800078e00ff */
[----:B------:R-:W-:Y:S01]  /*03f0*/  FFMA R11, R9, R16, R10 ;  /* 0x00000010090b7223 */ /* 0x000fe2000000000a */
[----:B------:R-:W-:-:S03]  /*0400*/  IMAD.MOV R9, RZ, RZ, -R6 ;  /* 0x000000ffff097224 */ /* 0x000fc600078e0a06 */
[----:B------:R-:W-:Y:S01]  /*0410*/  FADD R10, R8, R11 ;  /* 0x0000000b080a7221 */ /* 0x000fe20000000000 */
[----:B------:R-:W-:-:S03]  /*0420*/  IMAD R9, R4, R9, R15 ;  /* 0x0000000904097224 */ /* 0x000fc600078e020f */
[-C--:B------:R-:W-:Y:S01]  /*0430*/  FMUL R6, R7, R10.reuse ;  /* 0x0000000a07067220 */ /* 0x080fe20000400000 */
[----:B------:R-:W-:Y:S01]  /*0440*/  FADD R8, -R8, R10 ;  /* 0x0000000a08087221 */ /* 0x000fe20000000100 */
[----:B------:R-:W-:Y:S01]  /*0450*/  IMAD.MOV.U32 R15, RZ, RZ, 0x391fcb8e ;  /* 0x391fcb8eff0f7424 */ /* 0x000fe200078e00ff */
[----:B------:R-:W-:Y:S01]  /*0460*/  ISETP.GT.U32.AND P0, PT, R4, R9, PT ;  /* 0x000000090400720c */ /* 0x000fe20003f04070 */
[----:B------:R-:W0:Y:S01]  /*0470*/  FRND R13, R6 ;  /* 0x00000006000d7307 */ /* 0x000e220000201000 */
[----:B------:R-:W-:Y:S01]  /*0480*/  FADD R8, R11, -R8 ;  /* 0x800000080b087221 */ /* 0x000fe20000000000 */
[----:B------:R-:W-:Y:S01]  /*0490*/  FFMA R11, R7, R10, -R6 ;  /* 0x0000000a070b7223 */ /* 0x000fe20000000806 */
[----:B------:R-:W-:-:S03]  /*04a0*/  FSETP.GT.AND P2, PT, |R6|, 152, PT ;  /* 0x431800000600780b */ /* 0x000fc60003f44200 */
[----:B------:R-:W-:Y:S02]  /*04b0*/  FFMA R8, R7, R8, R11 ;  /* 0x0000000807087223 */ /* 0x000fe4000000000b */
[----:B------:R-:W1:Y:S04]  /*04c0*/  F2I.NTZ R10, R6 ;  /* 0x00000006000a7305 */ /* 0x000e680000203100 */
[----:B------:R-:W-:Y:S02]  /*04d0*/  @!P0 IMAD.IADD R9, R9, 0x1, -R4 ;  /* 0x0000000109098824 */ /* 0x000fe400078e0a04 */
[----:B0-----:R-:W-:-:S03]  /*04e0*/  FADD R11, R6, -R13 ;  /* 0x8000000d060b7221 */ /* 0x001fc60000000000 */
[----:B------:R-:W-:Y:S01]  /*04f0*/  ISETP.GT.U32.AND P0, PT, R4, R9, PT ;  /* 0x000000090400720c */ /* 0x000fe20003f04070 */
[----:B------:R-:W-:-:S04]  /*0500*/  FADD R8, R8, R11 ;  /* 0x0000000b08087221 */ /* 0x000fc80000000000 */
[----:B------:R-:W-:-:S04]  /*0510*/  FFMA R11, R8, R15, 0.0013391353422775864601 ;  /* 0x3aaf85ed080b7423 */ /* 0x000fc8000000000f */
[----:B------:R-:W-:-:S04]  /*0520*/  FFMA R11, R8, R11, 0.0096188392490148544312 ;  /* 0x3c1d9856080b7423 */ /* 0x000fc8000000000b */
[----:B------:R-:W-:Y:S01]  /*0530*/  @!P0 IADD3 R9, PT, PT, R9, -R4, RZ ;  /* 0x8000000409098210 */ /* 0x000fe20007ffe0ff */
[C---:B------:R-:W-:Y:S01]  /*0540*/  FFMA R11, R8.reuse, R11, 0.055503588169813156128 ;  /* 0x3d6357bb080b7423 */ /* 0x040fe2000000000b */
[----:B------:R-:W-:Y:S01]  /*0550*/  FSETP.GT.AND P0, PT, R13, RZ, PT ;  /* 0x000000ff0d00720b */ /* 0x000fe20003f04000 */
[----:B------:R-:W-:Y:S02]  /*0560*/  FMUL R4, R7, 0.5 ;  /* 0x3f00000007047820 */ /* 0x000fe40000400000 */
[----:B------:R-:W-:Y:S01]  /*0570*/  FFMA R11, R8, R11, 0.24022644758224487305 ;  /* 0x3e75fdec080b7423 */ /* 0x000fe2000000000b */
[----:B------:R-:W-:Y:S01]  /*0580*/  SEL R13, RZ, 0x83000000, P0 ;  /* 0x83000000ff0d7807 */ /* 0x000fe20000000000 */
[----:B------:R-:W-:Y:S01]  /*0590*/  @!P3 IMAD.MOV R9, RZ, RZ, -R9 ;  /* 0x000000ffff09b224 */ /* 0x000fe200078e0a09 */
[----:B------:R-:W-:Y:S01]  /*05a0*/  FSETP.NEU.AND P0, PT, R0, 1, PT ;  /* 0x3f8000000000780b */ /* 0x000fe20003f0d000 */
[----:B------:R-:W0:Y:S01]  /*05b0*/  FRND.TRUNC R4, R4 ;  /* 0x0000000400047307 */ /* 0x000e22000020d000 */
[----:B------:R-:W-:Y:S01]  /*05c0*/  FFMA R11, R8, R11, 0.69314718246459960938 ;  /* 0x3f317218080b7423 */ /* 0x000fe2000000000b */
[----:B------:R-:W-:-:S02]  /*05d0*/  FSETP.GEU.AND P3, PT, R6, RZ, PT ;  /* 0x000000ff0600720b */ /* 0x000fc40003f6e000 */
[----:B------:R-:W-:Y:S01]  /*05e0*/  ISETP.EQ.OR P0, PT, R3, RZ, !P0 ;  /* 0x000000ff0300720c */ /* 0x000fe20004702670 */
[----:B------:R-:W-:Y:S01]  /*05f0*/  FFMA R11, R8, R11, 1 ;  /* 0x3f800000080b7423 */ /* 0x000fe2000000000b */
[----:B------:R-:W-:Y:S02]  /*0600*/  VIADD R8, R13, 0x7f000000 ;  /* 0x7f0000000d087836 */ /* 0x000fe40000000000 */
[----:B------:R-:W-:Y:S02]  /*0610*/  HFMA2 R3, -RZ, RZ, 1.875, 0 ;  /* 0x3f800000ff037431 */ /* 0x000fe400000001ff */
[----:B-1----:R-:W-:Y:S01]  /*0620*/  IMAD R13, R10, 0x800000, -R13 ;  /* 0x008000000a0d7824 */ /* 0x002fe200078e0a0d */
[----:B------:R-:W-:Y:S01]  /*0630*/  @!P1 LOP3.LUT R9, RZ, R12, RZ, 0x33, !PT ;  /* 0x0000000cff099212 */ /* 0x000fe200078e33ff */
[----:B------:R-:W-:-:S04]  /*0640*/  FMUL R8, R11, R8 ;  /* 0x000000080b087220 */ /* 0x000fc80000400000 */
[----:B------:R-:W-:Y:S01]  /*0650*/  FMUL R8, R8, R13 ;  /* 0x0000000d08087220 */ /* 0x000fe20000400000 */
[----:B0-----:R-:W-:Y:S01]  /*0660*/  FADD R4, R4, R4 ;  /* 0x0000000404047221 */ /* 0x001fe20000000000 */
[----:B------:R-:W-:Y:S01]  /*0670*/  @P2 FSEL R8, RZ, +INF , !P3 ;  /* 0x7f800000ff082808 */ /* 0x000fe20005800000 */
[----:B------:R-:W-:Y:S06]  /*0680*/  @P0 BRA `(.L_x_27) ;  /* 0x00000000004c0947 */ /* 0x000fec0003800000 */
        /* <DEDUP_REMOVED lines=15> */
[----:B------:R-:W-:Y:S01]  /*0780*/  FSETP.GEU.AND P0, PT, R0, RZ, PT ;  /* 0x000000ff0000720b */ /* 0x000fe20003f0e000 */
[----:B------:R-:W-:-:S12]  /*0790*/  IMAD.MOV.U32 R3, RZ, RZ, R8 ;  /* 0x000000ffff037224 */ /* 0x000fd800078e0008 */
[----:B------:R-:W-:-:S04]  /*07a0*/  @!P0 FSETP.NEU.AND P1, PT, |R4|, 1, PT ;  /* 0x3f8000000400880b */ /* 0x000fc80003f2d200 */
[----:B------:R-:W-:-:S09]  /*07b0*/  @!P0 FSEL R3, R8, -R8, P1 ;  /* 0x8000000808038208 */ /* 0x000fd20000800000 */
.L_x_27:
[----:B------:R-:W-:Y:S05]  /*07c0*/  BSYNC.RECONVERGENT B0 ;  /* 0x0000000000007941 */ /* 0x000fea0003800200 */
.L_x_26:
        /* <DEDUP_REMOVED lines=11> */
[----:B------:R-:W-:-:S05]  /*0880*/  FFMA R5, R4, -5.3903029534742383927e-15, R5 ;  /* 0xa7c234c504057823 */ /* 0x000fca0000000005 */
[----:B------:R-:W-:Y:S01]  /*0890*/  MOV R4, R5 ;  /* 0x0000000500047202 */ /* 0x000fe20000000f00 */
[----:B0-----:R-:W-:Y:S06]  /*08a0*/  @!P0 BRA `(.L_x_29) ;  /* 0x0000000400808947 */ /* 0x001fec0003800000 */
[----:B------:R-:W-:-:S13]  /*08b0*/  FSETP.NEU.AND P0, PT, |R3|, +INF , PT ;  /* 0x7f8000000300780b */ /* 0x000fda0003f0d200 */
[----:B------:R-:W-:Y:S01]  /*08c0*/  @!P0 FMUL R4, RZ, R3 ;  /* 0x00000003ff048220 */ /* 0x000fe20000400000 */
[----:B------:R-:W-:Y:S01]  /*08d0*/  @!P0 IMAD.MOV.U32 R0, RZ, RZ, RZ ;  /* 0x000000ffff008224 */ /* 0x000fe200078e00ff */
        /* <DEDUP_REMOVED lines=8> */
.L_x_30:
        /* <DEDUP_REMOVED lines=12> */
[C---:B------:R-:W-:Y:S01]  /*0a20*/  ISETP.EQ.AND P5, PT, R12.reuse, 0x14, PT ;  /* 0x000000140c00780c */ /* 0x040fe20003fa2270 */
[----:B------:R-:W-:Y:S02]  /*0a30*/  VIADD R12, R12, 0x4 ;  /* 0x000000040c0c7836 */ /* 0x000fe40000000000 */
        /* <DEDUP_REMOVED lines=13> */
[----:B------:R-:W-:Y:S02]  /*0b10*/  LOP3.LUT P6, RZ, R4, 0x1f, RZ, 0xc0, !PT ;  /* 0x0000001f04ff7812 */ /* 0x000fe400078cc0ff */
[----:B------:R-:W-:-:S04]  /*0b20*/  IADD3 R8, PT, PT, R8, -0x80, RZ ;  /* 0xffffff8008087810 */ /* 0x000fc80007ffe0ff */
        /* <DEDUP_REMOVED lines=8> */
[----:B------:R-:W-:Y:S01]  /*0bb0*/  @P3 IMAD.MOV.U32 R8, RZ, RZ, R6 ;  /* 0x000000ffff083224 */ /* 0x000fe200078e0006 */
[C---:B------:R-:W-:Y:S01]  /*0bc0*/  ISETP.EQ.AND P3, PT, R10.reuse, -0x4, PT ;  /* 0xfffffffc0a00780c */ /* 0x040fe20003f62270 */
[--C-:B------:R-:W-:Y:S01]  /*0bd0*/  @P4 IMAD.MOV.U32 R8, RZ, RZ, R14.reuse ;  /* 0x000000ffff084224 */ /* 0x100fe200078e000e */
[----:B------:R-:W-:Y:S01]  /*0be0*/  @P4 MOV R9, R6 ;  /* 0x0000000600094202 */ /* 0x000fe20000000f00 */
[----:B------:R-:W-:Y:S01]  /*0bf0*/  @P2 IMAD.MOV.U32 R9, RZ, RZ, R14 ;  /* 0x000000ffff092224 */ /* 0x000fe200078e000e */
[----:B------:R-:W-:Y:S01]  /*0c00*/  ISETP.EQ.AND P4, PT, R10, 0x4, PT ;  /* 0x000000040a00780c */ /* 0x000fe20003f82270 */
[----:B------:R-:W-:Y:S01]  /*0c10*/  @P1 IMAD.MOV.U32 R9, RZ, RZ, R15 ;  /* 0x000000ffff091224 */ /* 0x000fe200078e000f */
[----:B------:R-:W-:Y:S01]  /*0c20*/  @P2 MOV R8, R15 ;  /* 0x0000000f00082202 */ /* 0x000fe20000000f00 */
[----:B------:R-:W-:Y:S01]  /*0c30*/  @P1 IMAD.MOV.U32 R8, RZ, RZ, R16 ;  /* 0x000000ffff081224 */ /* 0x000fe200078e0010 */
[----:B------:R-:W-:Y:S01]  /*0c40*/  @P0 MOV R9, R16 ;  /* 0x0000001000090202 */ /* 0x000fe20000000f00 */
[----:B------:R-:W-:-:S04]  /*0c50*/  @P0 IMAD.MOV.U32 R8, RZ, RZ, R17 ;  /* 0x000000ffff080224 */ /* 0x000fc800078e0011 */
[----:B------:R-:W-:Y:S01]  /*0c60*/  @P3 MOV R8, R18 ;  /* 0x0000001200083202 */ /* 0x000fe20000000f00 */
[----:B------:R-:W-:Y:S02]  /*0c70*/  @P5 IMAD.MOV.U32 R8, RZ, RZ, R0 ;  /* 0x000000ffff085224 */ /* 0x000fe400078e0000 */
[----:B------:R-:W-:Y:S02]  /*0c80*/  @P3 IMAD.MOV.U32 R9, RZ, RZ, R17 ;  /* 0x000000ffff093224 */ /* 0x000fe400078e0011 */
[----:B------:R-:W-:Y:S01]  /*0c90*/  @P5 IMAD.MOV.U32 R9, RZ, RZ, R18 ;  /* 0x000000ffff095224 */ /* 0x000fe200078e0012 */
[----:B------:R-:W-:Y:S01]  /*0ca0*/  @P4 MOV R9, R0 ;  /* 0x0000000000094202 */ /* 0x000fe20000000f00 */
[----:B------:R-:W-:Y:S01]  /*0cb0*/  IMAD.MOV.U32 R12, RZ, RZ, R8 ;  /* 0x000000ffff0c7224 */ /* 0x000fe200078e0008 */
        /* <DEDUP_REMOVED lines=12> */
.L_x_32:
[----:B------:R-:W-:Y:S05]  /*0d80*/  BSYNC.RECONVERGENT B1 ;  /* 0x0000000000017941 */ /* 0x000fea0003800200 */
.L_x_31:
        /* <DEDUP_REMOVED lines=18> */
.L_x_29:
[----:B------:R-:W-:Y:S05]  /*0eb0*/  BSYNC.RECONVERGENT B0 ;  /* 0x0000000000007941 */ /* 0x000fea0003800200 */
.L_x_28:
        /* <DEDUP_REMOVED lines=31> */
.L_x_35:
        /* <DEDUP_REMOVED lines=64> */
.L_x_37:
[----:B------:R-:W-:Y:S05]  /*14b0*/  BSYNC.RECONVERGENT B1 ;  /* 0x0000000000017941 */ /* 0x000fea0003800200 */
.L_x_36:
        /* <DEDUP_REMOVED lines=10> */
[----:B------:R-:W-:-:S04]  /*1560*/  LOP3.LUT R3, R0, R3, RZ, 0x3c, !PT ;  /* 0x0000000300037212 */ /* 0x000fc800078e3cff */
[----:B------:R-:W-:Y:S01]  /*1570*/  ISETP.GE.AND P0, PT, R3, RZ, PT ;  /* 0x000000ff0300720c */ /* 0x000fe20003f06270 */
[----:B0-----:R-:W-:Y:S01]  /*1580*/  DMUL R10, R6, UR4 ;  /* 0x00000004060a7c28 */ /* 0x001fe20008000000 */
[----:B------:R-:W-:-:S04]  /*1590*/  LEA.HI R7, R0, R5, RZ, 0x1 ;  /* 0x0000000500077211 */ /* 0x000fc800078f08ff */
[----:B------:R-:W-:-:S05]  /*15a0*/  IADD3 R0, PT, PT, -R7, RZ, RZ ;  /* 0x000000ff07007210 */ /* 0x000fca0007ffe1ff */
[----:B------:R-:W0:Y:S01]  /*15b0*/  F2F.F32.F64 R10, R10 ;  /* 0x0000000a000a7310 */ /* 0x000e220000301000 */
[----:B------:R-:W-:Y:S01]  /*15c0*/  @!P1 IMAD.MOV.U32 R7, RZ, RZ, R0 ;  /* 0x000000ffff079224 */ /* 0x000fe200078e0000 */
[----:B0-----:R-:W-:-:S07]  /*15d0*/  FSEL R5, -R10, R10, !P0 ;  /* 0x0000000a0a057208 */ /* 0x001fce0004000100 */
.L_x_34:
[----:B------:R-:W-:Y:S05]  /*15e0*/  BSYNC.RECONVERGENT B0 ;  /* 0x0000000000007941 */ /* 0x000fea0003800200 */
.L_x_33:
[----:B------:R-:W0:Y:S02]  /*15f0*/  LDC.64 R10, c[0x0][0x380] ;  /* 0x0000e000ff0a7b82 */ /* 0x000e240000000a00 */
[----:B0-----:R-:W-:-:S05]  /*1600*/  IMAD.WIDE R10, R2, 0x4, R10 ;  /* 0x00000004020a7825 */ /* 0x001fca00078e020a */
[----:B------:R-:W2:Y:S04]  /*1610*/  LDG.E R13, desc[UR6][R10.64] ;  /* 0x000000060a0d7981 */ /* 0x000ea8000c1e1900 */
[----:B------:R-:W3:Y:S01]  /*1620*/  LDG.E R15, desc[UR6][R10.64+0x4] ;  /* 0x000004060a0f7981 */ /* 0x000ee2000c1e1900 */
[----:B------:R-:W-:Y:S01]  /*1630*/  FMUL R3, R5, R5 ;  /* 0x0000000505037220 */ /* 0x000fe20000400000 */
[----:B------:R-:W-:Y:S01]  /*1640*/  LOP3.LUT R0, R7, 0x1, RZ, 0xc0, !PT ;  /* 0x0000000107007812 */ /* 0x000fe200078ec0ff */
[----:B------:R-:W-:Y:S02]  /*1650*/  IMAD.MOV.U32 R12, RZ, RZ, 0x3c0885e4 ;  /* 0x3c0885e4ff0c7424 */ /* 0x000fe400078e00ff */
[----:B------:R-:W-:Y:S01]  /*1660*/  FFMA R8, R3, R8, -0.0013887860113754868507 ;  /* 0xbab607ed03087423 */ /* 0x000fe20000000008 */
[----:B------:R-:W-:Y:S01]  /*1670*/  ISETP.NE.U32.AND P0, PT, R0, 0x1, PT ;  /* 0x000000010000780c */ /* 0x000fe20003f05070 */
[----:B------:R-:W-:Y:S01]  /*1680*/  IMAD.MOV.U32 R9, RZ, RZ, 0x3e2aaaa8 ;  /* 0x3e2aaaa8ff097424 */ /* 0x000fe200078e00ff */
[----:B------:R-:W-:-:S02]  /*1690*/  IADD3 R0, PT, PT, R7, 0x1, RZ ;  /* 0x0000000107007810 */ /* 0x000fc40007ffe0ff */
[----:B------:R-:W-:Y:S01]  /*16a0*/  FSEL R8, R8, -0.00019574658654164522886, P0 ;  /* 0xb94d415308087808 */ /* 0x000fe20000000000 */
[----:B------:R-:W0:Y:S01]  /*16b0*/  LDC.64 R6, c[0x0][0x388] ;  /* 0x0000e200ff067b82 */ /* 0x000e220000000a00 */
[----:B------:R-:W-:Y:S02]  /*16c0*/  FSEL R12, R12, 0.041666727513074874878, !P0 ;  /* 0x3d2aaabb0c0c7808 */ /* 0x000fe40004000000 */
[----:B------:R-:W-:Y:S02]  /*16d0*/  LOP3.LUT P1, RZ, R0, 0x2, RZ, 0xc0, !PT ;  /* 0x0000000200ff7812 */ /* 0x000fe4000782c0ff */
[----:B------:R-:W-:Y:S01]  /*16e0*/  FSEL R9, -R9, -0.4999999701976776123, !P0 ;  /* 0xbeffffff09097808 */ /* 0x000fe20004000100 */
[----:B------:R-:W-:Y:S01]  /*16f0*/  FFMA R8, R3, R8, R12 ;  /* 0x0000000803087223 */ /* 0x000fe2000000000c */
[----:B------:R-:W-:-:S03]  /*1700*/  FSEL R0, R5, 1, !P0 ;  /* 0x3f80000005007808 */ /* 0x000fc60004000000 */
[C---:B------:R-:W-:Y:S02]  /*1710*/  FFMA R8, R3.reuse, R8, R9 ;  /* 0x0000000803087223 */ /* 0x040fe40000000009 */
[----:B------:R-:W-:-:S04]  /*1720*/  FFMA R3, R3, R0, RZ ;  /* 0x0000000003037223 */ /* 0x000fc800000000ff */
[----:B------:R-:W-:-:S04]  /*1730*/  FFMA R0, R3, R8, R0 ;  /* 0x0000000803007223 */ /* 0x000fc80000000000 */
[----:B------:R-:W-:Y:S01]  /*1740*/  @P1 FADD R0, RZ, -R0 ;  /* 0x80000000ff001221 */ /* 0x000fe20000000000 */
[----:B0-----:R-:W-:-:S04]  /*1750*/  IMAD.WIDE R6, R2, 0x4, R6 ;  /* 0x0000000402067825 */ /* 0x001fc800078e0206 */
[-C--:B--2---:R-:W-:Y:S01]  /*1760*/  FMUL R3, R4, R13.reuse ;  /* 0x0000000d04037220 */ /* 0x084fe20000400000 */
[----:B------:R-:W-:-:S03]  /*1770*/  FMUL R13, R0, R13 ;  /* 0x0000000d000d7220 */ /* 0x000fc60000400000 */
[-C--:B---3--:R-:W-:Y:S01]  /*1780*/  FFMA R3, R0, R15.reuse, -R3 ;  /* 0x0000000f00037223 */ /* 0x088fe20000000803 */
[----:B------:R-:W-:-:S04]  /*1790*/  FFMA R13, R4, R15, R13 ;  /* 0x0000000f040d7223 */ /* 0x000fc8000000000d */
[----:B------:R-:W-:Y:S04]  /*17a0*/  STG.E desc[UR6][R6.64+0x4], R3 ;  /* 0x0000040306007986 */ /* 0x000fe8000c101906 */
[----:B------:R-:W-:Y:S01]  /*17b0*/  STG.E desc[UR6][R6.64], R13 ;  /* 0x0000000d06007986 */ /* 0x000fe2000c101906 */
[----:B------:R-:W-:Y:S05]  /*17c0*/  EXIT ;  /* 0x000000000000794d */ /* 0x000fea0003800000 */
.L_x_38:
        /* <DEDUP_REMOVED lines=11> */
.L_x_58:


//--------------------- .text.rope_f32            --------------------------
	.section	.text.rope_f32,"ax",@progbits
	.align	128
        .global         rope_f32
        .type           rope_f32,@function
        .size           rope_f32,(.L_x_59 - rope_f32)
        .other          rope_f32,@"STO_CUDA_ENTRY STV_DEFAULT"
rope_f32:
.text.rope_f32:
        /* <DEDUP_REMOVED lines=124> */
.L_x_40:
[----:B------:R-:W-:Y:S05]  /*07c0*/  BSYNC.RECONVERGENT B0 ;  /* 0x0000000000007941 */ /* 0x000fea0003800200 */
.L_x_39:
        /* <DEDUP_REMOVED lines=25> */
.L_x_43:
        /* <DEDUP_REMOVED lines=66> */
.L_x_45:
[----:B------:R-:W-:Y:S05]  /*0d80*/  BSYNC.RECONVERGENT B1 ;  /* 0x0000000000017941 */ /* 0x000fea0003800200 */
.L_x_44:
        /* <DEDUP_REMOVED lines=18> */
.L_x_42:
[----:B------:R-:W-:Y:S05]  /*0eb0*/  BSYNC.RECONVERGENT B0 ;  /* 0x0000000000007941 */ /* 0x000fea0003800200 */
.L_x_41:
        /* <DEDUP_REMOVED lines=31> */
.L_x_48:
        /* <DEDUP_REMOVED lines=64> */
.L_x_50:
[----:B------:R-:W-:Y:S05]  /*14b0*/  BSYNC.RECONVERGENT B1 ;  /* 0x0000000000017941 */ /* 0x000fea0003800200 */
.L_x_49:
        /* <DEDUP_REMOVED lines=18> */
.L_x_47:
[----:B------:R-:W-:Y:S05]  /*15e0*/  BSYNC.RECONVERGENT B0 ;  /* 0x0000000000007941 */ /* 0x000fea0003800200 */
.L_x_46:
        /* <DEDUP_REMOVED lines=30> */
.L_x_51:
        /* <DEDUP_REMOVED lines=11> */
.L_x_59:


//--------------------- .text.rope_all_backward   --------------------------
	.section	.text.rope_all_backward,"ax",@progbits
	.align	128
        .global         rope_all_backward
        .type           rope_all_backward,@function
        .size           rope_all_backward,(.L_x_60 - rope_all_backward)
        .other          rope_all_backward,@"STO_CUDA_ENTRY STV_DEFAULT"
rope_all_backward:
.text.rope_all_backward:
[----:B------:R-:W-:Y:S01]  /*0000*/  LDC R1, c[0x0][0x37c] ;  /* 0x0000df00ff017b82 */ /* 0x000fe20000000800 */
[----:B------:R-:W0:Y:S01]  /*0010*/  S2R R6, SR_CTAID.Y ;  /* 0x0000000000067919 */ /* 0x000e220000002600 */
[----:B------:R-:W0:Y:S01]  /*0020*/  LDCU UR4, c[0x0][0x364] ;  /* 0x00006c80ff0477ac */ /* 0x000e220008000800 */
[----:B------:R-:W0:Y:S01]  /*0030*/  S2R R3, SR_TID.Y ;  /* 0x0000000000037919 */ /* 0x000e220000002200 */
[----:B------:R-:W1:Y:S01]  /*0040*/  LDCU UR6, c[0x0][0x3b0] ;  /* 0x00007600ff0677ac */ /* 0x000e620008000800 */
[----:B0-----:R-:W-:-:S05]  /*0050*/  IMAD R6, R6, UR4, R3 ;  /* 0x0000000406067c24 */ /* 0x001fca000f8e0203 */
[----:B------:R-:W-:-:S04]  /*0060*/  SHF.L.U32 R0, R6, 0x1, RZ ;  /* 0x0000000106007819 */ /* 0x000fc800000006ff */
[----:B-1----:R-:W-:-:S13]  /*0070*/  ISETP.GE.AND P0, PT, R0, UR6, PT ;  /* 0x0000000600007c0c */ /* 0x002fda000bf06270 */
[----:B------:R-:W-:Y:S05]  /*0080*/  @P0 EXIT ;  /* 0x000000000000094d */ /* 0x000fea0003800000 */
[----:B------:R-:W0:Y:S01]  /*0090*/  LDC R14, c[0x0][0x3b4] ;  /* 0x0000ed00ff0e7b82 */ /* 0x000e220000000800 */
[----:B------:R-:W1:Y:S01]  /*00a0*/  S2R R11, SR_CTAID.X ;  /* 0x00000000000b7919 */ /* 0x000e620000002500 */
[----:B------:R-:W1:Y:S01]  /*00b0*/  LDCU UR4, c[0x0][0x360] ;  /* 0x00006c00ff0477ac */ /* 0x000e620008000800 */
[----:B------:R-:W1:Y:S05]  /*00c0*/  S2R R16, SR_TID.X ;  /* 0x0000000000107919 */ /* 0x000e6a0000002100 */
[----:B------:R-:W2:Y:S01]  /*00d0*/  LDC R2, c[0x0][0x3b8] ;  /* 0x0000ee00ff027b82 */ /* 0x000ea20000000800 */
[----:B0-----:R-:W-:-:S04]  /*00e0*/  IABS R7, R14 ;  /* 0x0000000e00077213 */ /* 0x001fc80000000000 */
[----:B------:R-:W0:Y:S01]  /*00f0*/  I2F.RP R10, R7 ;  /* 0x00000007000a7306 */ /* 0x000e220000209400 */
[----:B--2---:R-:W-:-:S04]  /*0100*/  LEA.HI R2, R2, R2, RZ, 0x1 ;  /* 0x0000000202027211 */ /* 0x004fc800078f08ff */
[----:B------:R-:W-:Y:S01]  /*0110*/  SHF.R.S32.HI R2, RZ, 0x1, R2 ;  /* 0x00000001ff027819 */ /* 0x000fe20000011402 */
[----:B-1----:R-:W-:Y:S01]  /*0120*/  IMAD R11, R11, UR4, R16 ;  /* 0x000000040b0b7c24 */ /* 0x002fe2000f8e0210 */
[----:B------:R-:W1:Y:S02]  /*0130*/  LDCU.64 UR4, c[0x0][0x358] ;  /* 0x00006b00ff0477ac */ /* 0x000e640008000a00 */
[----:B------:R-:W-:Y:S02]  /*0140*/  IABS R3, R2 ;  /* 0x0000000200037213 */ /* 0x000fe40000000000 */
[----:B------:R-:W-:Y:S01]  /*0150*/  ISETP.GE.AND P2, PT, R11, RZ, PT ;  /* 0x000000ff0b00720c */ /* 0x000fe20003f46270 */
[----:B0-----:R-:W0:Y:S01]  /*0160*/  MUFU.RCP R10, R10 ;  /* 0x0000000a000a7308 */ /* 0x001e220000001000 */
[----:B------:R-:W-:-:S07]  /*0170*/  ISETP.NE.AND P4, PT, R2, RZ, PT ;  /* 0x000000ff0200720c */ /* 0x000fce0003f85270 */
[----:B------:R-:W2:Y:S01]  /*0180*/  I2F.RP R12, R3 ;  /* 0x00000003000c7306 */ /* 0x000ea20000209400 */
[----:B0-----:R-:W-:Y:S02]  /*0190*/  IADD3 R8, PT, PT, R10, 0xffffffe, RZ ;  /* 0x0ffffffe0a087810 */ /* 0x001fe40007ffe0ff */
[----:B------:R-:W-:-:S05]  /*01a0*/  IABS R10, R11 ;  /* 0x0000000b000a7213 */ /* 0x000fca0000000000 */
[----:B------:R0:W3:Y:S08]  /*01b0*/  F2I.FTZ.U32.TRUNC.NTZ R9, R8 ;  /* 0x0000000800097305 */ /* 0x0000f0000021f000 */
[----:B--2---:R-:W2:Y:S01]  /*01c0*/  MUFU.RCP R12, R12 ;  /* 0x0000000c000c7308 */ /* 0x004ea20000001000 */
[----:B0-----:R-:W-:Y:S02]  /*01d0*/  HFMA2 R8, -RZ, RZ, 0, 0 ;  /* 0x00000000ff087431 */ /* 0x001fe400000001ff */
[----:B---3--:R-:W-:-:S04]  /*01e0*/  IMAD.MOV R18, RZ, RZ, -R9 ;  /* 0x000000ffff127224 */ /* 0x008fc800078e0a09 */
[----:B------:R-:W-:-:S04]  /*01f0*/  IMAD R13, R18, R7, RZ ;  /* 0x00000007120d7224 */ /* 0x000fc800078e02ff */
[----:B------:R-:W-:Y:S01]  /*0200*/  IMAD.HI.U32 R8, R9, R13, R8 ;  /* 0x0000000d09087227 */ /* 0x000fe200078e0008 */
[----:B------:R-:W-:Y:S02]  /*0210*/  IABS R13, R2 ;  /* 0x00000002000d7213 */ /* 0x000fe40000000000 */
[----:B--2---:R-:W-:-:S03]  /*0220*/  IADD3 R4, PT, PT, R12, 0xffffffe, RZ ;  /* 0x0ffffffe0c047810 */ /* 0x004fc60007ffe0ff */
[----:B------:R-:W-:Y:S01]  /*0230*/  IMAD.HI.U32 R8, R8, R10, RZ ;  /* 0x0000000a08087227 */ /* 0x000fe200078e00ff */
[----:B------:R0:W2:Y:S03]  /*0240*/  F2I.FTZ.U32.TRUNC.NTZ R5, R4 ;  /* 0x0000000400057305 */ /* 0x0000a6000021f000 */
[----:B------:R-:W-:Y:S01]  /*0250*/  IMAD.MOV R16, RZ, RZ, -R13 ;  /* 0x000000ffff107224 */ /* 0x000fe200078e0a0d */
[----:B------:R-:W-:Y:S01]  /*0260*/  IADD3 R8, PT, PT, -R8, RZ, RZ ;  /* 0x000000ff08087210 */ /* 0x000fe20007ffe1ff */
[----:B0-----:R-:W-:-:S04]  /*0270*/  IMAD.MOV.U32 R4, RZ, RZ, RZ ;  /* 0x000000ffff047224 */ /* 0x001fc800078e00ff */
[----:B------:R-:W-:Y:S01]  /*0280*/  IMAD R10, R7, R8, R10 ;  /* 0x00000008070a7224 */ /* 0x000fe200078e020a */
[----:B--2---:R-:W-:-:S04]  /*0290*/  IADD3 R12, PT, PT, RZ, -R5, RZ ;  /* 0x80000005ff0c7210 */ /* 0x004fc80007ffe0ff */
[----:B------:R-:W-:Y:S01]  /*02a0*/  ISETP.GT.U32.AND P0, PT, R7, R10, PT ;  /* 0x0000000a0700720c */ /* 0x000fe20003f04070 */
[----:B------:R-:W-:Y:S01]  /*02b0*/  IMAD R9, R12, R3, RZ ;  /* 0x000000030c097224 */ /* 0x000fe200078e02ff */
[----:B------:R-:W-:-:S03]  /*02c0*/  IABS R12, R6 ;  /* 0x00000006000c7213 */ /* 0x000fc60000000000 */
[----:B------:R-:W-:Y:S01]  /*02d0*/  IMAD.HI.U32 R4, R5, R9, R4 ;  /* 0x0000000905047227 */ /* 0x000fe200078e0004 */
[----:B------:R-:W-:Y:S01]  /*02e0*/  MOV R5, R12 ;  /* 0x0000000c00057202 */ /* 0x000fe20000000f00 */
[----:B------:R-:W0:Y:S04]  /*02f0*/  LDC.64 R8, c[0x0][0x380] ;  /* 0x0000e000ff087b82 */ /* 0x000e280000000a00 */
[----:B------:R-:W-:Y:S02]  /*0300*/  IMAD.HI.U32 R4, R4, R5, RZ ;  /* 0x0000000504047227 */ /* 0x000fe400078e00ff */
[----:B------:R-:W-:Y:S02]  /*0310*/  @!P0 IADD3 R10, PT, PT, R10, -R7, RZ ;  /* 0x800000070a0a8210 */ /* 0x000fe40007ffe0ff */
[----:B------:R-:W-:-:S02]  /*0320*/  IMAD R16, R4, R16, R5 ;  /* 0x0000001004107224 */ /* 0x000fc400078e0205 */
[----:B------:R-:W-:Y:S01]  /*0330*/  ISETP.GT.U32.AND P3, PT, R7, R10, PT ;  /* 0x0000000a0700720c */ /* 0x000fe20003f64070 */
[----:B------:R-:W2:Y:S02]  /*0340*/  LDC.64 R12, c[0x0][0x3a8] ;  /* 0x0000ea00ff0c7b82 */ /* 0x000ea40000000a00 */
[----:B------:R-:W-:-:S06]  /*0350*/  ISETP.GT.U32.AND P1, PT, R3, R16, PT ;  /* 0x000000100300720c */ /* 0x000fcc0003f24070 */
[----:B------:R-:W3:Y:S04]  /*0360*/  LDC.64 R4, c[0x0][0x388] ;  /* 0x0000e200ff047b82 */ /* 0x000ee80000000a00 */
[----:B------:R-:W-:Y:S01]  /*0370*/  @!P3 IMAD.IADD R10, R10, 0x1, -R7 ;  /* 0x000000010a0ab824 */ /* 0x000fe200078e0a07 */
[----:B------:R-:W-:Y:S02]  /*0380*/  ISETP.NE.AND P3, PT, R14, RZ, PT ;  /* 0x000000ff0e00720c */ /* 0x000fe40003f65270 */
[----:B------:R-:W-:Y:S02]  /*0390*/  @!P1 IADD3 R16, PT, PT, R16, -R3, RZ ;  /* 0x8000000310109210 */ /* 0x000fe40007ffe0ff */
[----:B------:R-:W-:Y:S02]  /*03a0*/  ISETP.GE.AND P1, PT, R6, RZ, PT ;  /* 0x000000ff0600720c */ /* 0x000fe40003f26270 */
[----:B------:R-:W-:Y:S01]  /*03b0*/  ISETP.GT.U32.AND P0, PT, R3, R16, PT ;  /* 0x000000100300720c */ /* 0x000fe20003f04070 */
[----:B------:R-:W4:Y:S01]  /*03c0*/  LDC.64 R6, c[0x0][0x3a0] ;  /* 0x0000e800ff067b82 */ /* 0x000f220000000a00 */
[----:B------:R-:W-:-:S05]  /*03d0*/  @!P2 IADD3 R10, PT, PT, -R10, RZ, RZ ;  /* 0x000000ff0a0aa210 */ /* 0x000fca0007ffe1ff */
[----:B------:R-:W-:-:S06]  /*03e0*/  @!P3 LOP3.LUT R10, RZ, R14, RZ, 0x33, !PT ;  /* 0x0000000eff0ab212 */ /* 0x000fcc00078e33ff */
[----:B------:R-:W-:Y:S01]  /*03f0*/  @!P0 IADD3 R16, PT, PT, R16, -R3, RZ ;  /* 0x8000000310108210 */ /* 0x000fe20007ffe0ff */
[----:B------:R-:W-:-:S03]  /*0400*/  IMAD R3, R11, UR6, R0 ;  /* 0x000000060b037c24 */ /* 0x000fc6000f8e0200 */
[----:B------:R-:W-:Y:S02]  /*0410*/  @!P1 IADD3 R16, PT, PT, -R16, RZ, RZ ;  /* 0x000000ff10109210 */ /* 0x000fe40007ffe1ff */
[----:B------:R-:W-:-:S05]  /*0420*/  @!P4 LOP3.LUT R16, RZ, R2, RZ, 0x33, !PT ;  /* 0x00000002ff10c212 */ /* 0x000fca00078e33ff */
[----:B------:R-:W-:Y:S02]  /*0430*/  IMAD R15, R10, R2, R16 ;  /* 0x000000020a0f7224 */ /* 0x000fe400078e0210 */
[----:B0-----:R-:W-:-:S04]  /*0440*/  IMAD.WIDE R10, R3, 0x4, R8 ;  /* 0x00000004030a7825 */ /* 0x001fc800078e0208 */
[C---:B--2---:R-:W-:Y:S01]  /*0450*/  IMAD.WIDE R12, R15.reuse, 0x4, R12 ;  /* 0x000000040f0c7825 */ /* 0x044fe200078e020c */
[----:B-1----:R-:W2:Y:S03]  /*0460*/  LDG.E R19, desc[UR4][R10.64+0x4] ;  /* 0x000004040a137981 */ /* 0x002ea6000c1e1900 */
[----:B----4-:R-:W-:Y:S01]  /*0470*/  IMAD.WIDE R8, R15, 0x4, R6 ;  /* 0x000000040f087825 */ /* 0x010fe200078e0206 */
[----:B------:R-:W4:Y:S01]  /*0480*/  LDG.E R17, desc[UR4][R10.64] ;  /* 0x000000040a117981 */ /* 0x000f22000c1e1900 */
[----:B------:R-:W0:Y:S02]  /*0490*/  LDC.64 R6, c[0x0][0x390] ;  /* 0x0000e400ff067b82 */ /* 0x000e240000000a00 */
[C---:B---3--:R-:W-:Y:S01]  /*04a0*/  IMAD.WIDE R14, R3.reuse, 0x4, R4 ;  /* 0x00000004030e7825 */ /* 0x048fe200078e0204 */
[----:B------:R-:W2:Y:S04]  /*04b0*/  LDG.E R12, desc[UR4][R12.64] ;  /* 0x000000040c0c7981 */ /* 0x000ea8000c1e1900 */
[----:B------:R-:W3:Y:S01]  /*04c0*/  LDG.E R23, desc[UR4][R14.64+0x4] ;  /* 0x000004040e177981 */ /* 0x000ee2000c1e1900 */
[----:B------:R-:W1:Y:S03]  /*04d0*/  LDC.64 R4, c[0x0][0x398] ;  /* 0x0000e600ff047b82 */ /* 0x000e660000000a00 */
[----:B------:R-:W5:Y:S04]  /*04e0*/  LDG.E R21, desc[UR4][R14.64] ;  /* 0x000000040e157981 */ /* 0x000f68000c1e1900 */
[----:B------:R-:W5:Y:S01]  /*04f0*/  LDG.E R8, desc[UR4][R8.64] ;  /* 0x0000000408087981 */ /* 0x000f62000c1e1900 */
[----:B0-----:R-:W-:-:S04]  /*0500*/  IMAD.WIDE R6, R3, 0x4, R6 ;  /* 0x0000000403067825 */ /* 0x001fc800078e0206 */
[----:B-1----:R-:W-:-:S04]  /*0510*/  IMAD.WIDE R4, R3, 0x4, R4 ;  /* 0x0000000403047825 */ /* 0x002fc800078e0204 */
[C---:B--2---:R-:W-:Y:S01]  /*0520*/  FMUL R25, R12.reuse, R19 ;  /* 0x000000130c197220 */ /* 0x044fe20000400000 */
[C---:B----4-:R-:W-:Y:S01]  /*0530*/  FMUL R0, R12.reuse, R17 ;  /* 0x000000110c007220 */ /* 0x050fe20000400000 */
[C---:B---3--:R-:W-:Y:S01]  /*0540*/  FMUL R2, R12.reuse, R23 ;  /* 0x000000170c027220 */ /* 0x048fe20000400000 */
[----:B-----5:R-:W-:Y:S01]  /*0550*/  FMUL R12, R12, R21 ;  /* 0x000000150c0c7220 */ /* 0x020fe20000400000 */
[C---:B------:R-:W-:Y:S01]  /*0560*/  FFMA R25, R8.reuse, R17, R25 ;  /* 0x0000001108197223 */ /* 0x040fe20000000019 */
[C---:B------:R-:W-:Y:S01]  /*0570*/  FFMA R19, R8.reuse, R19, -R0 ;  /* 0x0000001308137223 */ /* 0x040fe20000000800 */
[C---:B------:R-:W-:Y:S01]  /*0580*/  FFMA R21, R8.reuse, R21, R2 ;  /* 0x0000001508157223 */ /* 0x040fe20000000002 */
[----:B------:R-:W-:Y:S02]  /*0590*/  FFMA R23, R8, R23, -R12 ;  /* 0x0000001708177223 */ /* 0x000fe4000000080c */
[----:B------:R-:W-:Y:S04]  /*05a0*/  STG.E desc[UR4][R6.64], R25 ;  /* 0x0000001906007986 */ /* 0x000fe8000c101904 */
[----:B------:R-:W-:Y:S04]  /*05b0*/  STG.E desc[UR4][R6.64+0x4], R19 ;  /* 0x0000041306007986 */ /* 0x000fe8000c101904 */
[----:B------:R-:W-:Y:S04]  /*05c0*/  STG.E desc[UR4][R4.64], R21 ;  /* 0x0000001504007986 */ /* 0x000fe8000c101904 */
[----:B------:R-:W-:Y:S01]  /*05d0*/  STG.E desc[UR4][R4.64+0x4], R23 ;  /* 0x0000041704007986 */ /* 0x000fe2000c101904 */
[----:B------:R-:W-:Y:S05]  /*05e0*/  EXIT ;  /* 0x000000000000794d */ /* 0x000fea0003800000 */
.L_x_52:
        /* <DEDUP_REMOVED lines=9> */
.L_x_60:


//--------------------- .text.rope_all_norm       --------------------------
	.section	.text.rope_all_norm,"ax",@progbits
	.align	128
        .global         rope_all_norm
        .type           rope_all_norm,@function
        .size           rope_all_norm,(.L_x_61 - rope_all_norm)
        .other          rope_all_norm,@"STO_CUDA_ENTRY STV_DEFAULT"
rope_all_norm:
.text.rope_all_norm:
        /* <DEDUP_REMOVED lines=36> */
[----:B------:R0:W2:Y:S04]  /*0240*/  F2I.FTZ.U32.TRUNC.NTZ R5, R4 ;  /* 0x0000000400057305 */ /* 0x0000a8000021f000 */
        /* <DEDUP_REMOVED lines=9> */
[----:B------:R-:W0:Y:S02]  /*02e0*/  LDC.64 R8, c[0x0][0x380] ;  /* 0x0000e000ff087b82 */ /* 0x000e240000000a00 */
[----:B------:R-:W-:Y:S02]  /*02f0*/  IMAD.MOV R16, RZ, RZ, -R12 ;  /* 0x000000ffff107224 */ /* 0x000fe400078e0a0c */
        /* <DEDUP_REMOVED lines=23> */
[----:B---3--:R-:W-:Y:S01]  /*0470*/  IMAD.WIDE R8, R15, 0x4, R4 ;  /* 0x000000040f087825 */ /* 0x008fe200078e0204 */
[----:B------:R-:W3:Y:S01]  /*0480*/  LDG.E R17, desc[UR4][R10.64] ;  /* 0x000000040a117981 */ /* 0x000ee2000c1e1900 */
[----:B------:R-:W0:Y:S02]  /*0490*/  LDC.64 R4, c[0x0][0x398] ;  /* 0x0000e600ff047b82 */ /* 0x000e240000000a00 */
[C---:B----4-:R-:W-:Y:S01]  /*04a0*/  IMAD.WIDE R14, R3.reuse, 0x4, R6 ;  /* 0x00000004030e7825 */ /* 0x050fe200078e0206 */
[----:B------:R-:W2:Y:S04]  /*04b0*/  LDG.E R12, desc[UR4][R12.64] ;  /* 0x000000040c0c7981 */ /* 0x000ea8000c1e1900 */
[----:B------:R-:W4:Y:S01]  /*04c0*/  LDG.E R8, desc[UR4][R8.64] ;  /* 0x0000000408087981 */ /* 0x000f22000c1e1900 */
[----:B------:R-:W1:Y:S03]  /*04d0*/  LDC.64 R6, c[0x0][0x390] ;  /* 0x0000e400ff067b82 */ /* 0x000e660000000a00 */
[----:B------:R-:W5:Y:S04]  /*04e0*/  LDG.E R23, desc[UR4][R14.64+0x4] ;  /* 0x000004040e177981 */ /* 0x000f68000c1e1900 */
[----:B------:R-:W3:Y:S01]  /*04f0*/  LDG.E R21, desc[UR4][R14.64] ;  /* 0x000000040e157981 */ /* 0x000ee2000c1e1900 */
[----:B0-----:R-:W-:-:S04]  /*0500*/  IMAD.WIDE R4, R3, 0x4, R4 ;  /* 0x0000000403047825 */ /* 0x001fc800078e0204 */
[----:B-1----:R-:W-:-:S04]  /*0510*/  IMAD.WIDE R6, R3, 0x4, R6 ;  /* 0x0000000403067825 */ /* 0x002fc800078e0206 */
[-C--:B--2---:R-:W-:Y:S01]  /*0520*/  FMUL R25, R12, R19.reuse ;  /* 0x000000130c197220 */ /* 0x084fe20000400000 */
[----:B----4-:R-:W-:Y:S01]  /*0530*/  FMUL R19, R8, R19 ;  /* 0x0000001308137220 */ /* 0x010fe20000400000 */
[-C--:B-----5:R-:W-:Y:S01]  /*0540*/  FMUL R27, R12, R23.reuse ;  /* 0x000000170c1b7220 */ /* 0x0a0fe20000400000 */
[C---:B------:R-:W-:Y:S01]  /*0550*/  FMUL R23, R8.reuse, R23 ;  /* 0x0000001708177220 */ /* 0x040fe20000400000 */
[-C--:B---3--:R-:W-:Y:S01]  /*0560*/  FFMA R25, R8, R17.reuse, -R25 ;  /* 0x0000001108197223 */ /* 0x088fe20000000819 */
[----:B------:R-:W-:Y:S01]  /*0570*/  FFMA R19, R12, R17, R19 ;  /* 0x000000110c137223 */ /* 0x000fe20000000013 */
[-C--:B------:R-:W-:Y:S01]  /*0580*/  FFMA R27, R8, R21.reuse, -R27 ;  /* 0x00000015081b7223 */ /* 0x080fe2000000081b */
[----:B------:R-:W-:Y:S02]  /*0590*/  FFMA R23, R12, R21, R23 ;  /* 0x000000150c177223 */ /* 0x000fe40000000017 */
[----:B------:R-:W-:Y:S04]  /*05a0*/  STG.E desc[UR4][R6.64], R25 ;  /* 0x0000001906007986 */ /* 0x000fe8000c101904 */
[----:B------:R-:W-:Y:S04]  /*05b0*/  STG.E desc[UR4][R6.64+0x4], R19 ;  /* 0x0000041306007986 */ /* 0x000fe8000c101904 */
[----:B------:R-:W-:Y:S04]  /*05c0*/  STG.E desc[UR4][R4.64], R27 ;  /* 0x0000001b04007986 */ /* 0x000fe8000c101904 */
[----:B------:R-:W-:Y:S01]  /*05d0*/  STG.E desc[UR4][R4.64+0x4], R23 ;  /* 0x0000041704007986 */ /* 0x000fe2000c101904 */
[----:B------:R-:W-:Y:S05]  /*05e0*/  EXIT ;  /* 0x000000000000794d */ /* 0x000fea0003800000 */
.L_x_53:
        /* <DEDUP_REMOVED lines=9> */
.L_x_61:


//--------------------- .text.rope_backward       --------------------------
	.section	.text.rope_backward,"ax",@progbits
	.align	128
        .global         rope_backward
        .type           rope_backward,@function
        .size           rope_backward,(.L_x_62 - rope_backward)
        .other          rope_backward,@"STO_CUDA_ENTRY STV_DEFAULT"
rope_backward:
.text.rope_backward:
        /* <DEDUP_REMOVED lines=25> */
[----:B0-----:R-:W-:Y:S01]  /*0190*/  VIADD R10, R8, 0xffffffe ;  /* 0x0ffffffe080a7836 */ /* 0x001fe20000000000 */
[----:B------:R-:W-:Y:S01]  /*01a0*/  IABS R8, R9 ;  /* 0x0000000900087213 */ /* 0x000fe20000000000 */
[----:B------:R-:W-:-:S05]  /*01b0*/  IMAD R9, R9, UR6, R0 ;  /* 0x0000000609097c24 */ /* 0x000fca000f8e0200 */
[----:B------:R0:W3:Y:S08]  /*01c0*/  F2I.FTZ.U32.TRUNC.NTZ R11, R10 ;  /* 0x0000000a000b7305 */ /* 0x0000f0000021f000 */
[----:B--2---:R-:W2:Y:S01]  /*01d0*/  MUFU.RCP R12, R12 ;  /* 0x0000000c000c7308 */ /* 0x004ea20000001000 */
[----:B0-----:R-:W-:Y:S02]  /*01e0*/  IMAD.MOV.U32 R10, RZ, RZ, RZ ;  /* 0x000000ffff0a7224 */ /* 0x001fe400078e00ff */
[----:B---3--:R-:W-:-:S04]  /*01f0*/  IMAD.MOV R13, RZ, RZ, -R11 ;  /* 0x000000ffff0d7224 */ /* 0x008fc800078e0a0b */
[----:B------:R-:W-:-:S04]  /*0200*/  IMAD R13, R13, R6, RZ ;  /* 0x000000060d0d7224 */ /* 0x000fc800078e02ff */
[----:B------:R-:W-:Y:S01]  /*0210*/  IMAD.HI.U32 R10, R11, R13, R10 ;  /* 0x0000000d0b0a7227 */ /* 0x000fe200078e000a */
[----:B------:R-:W-:Y:S02]  /*0220*/  MOV R13, R8 ;  /* 0x00000008000d7202 */ /* 0x000fe40000000f00 */
[----:B--2---:R-:W-:-:S03]  /*0230*/  IADD3 R4, PT, PT, R12, 0xffffffe, RZ ;  /* 0x0ffffffe0c047810 */ /* 0x004fc60007ffe0ff */
[----:B------:R-:W-:Y:S01]  /*0240*/  IMAD.HI.U32 R10, R10, R13, RZ ;  /* 0x0000000d0a0a7227 */ /* 0x000fe200078e00ff */
[----:B------:R0:W2:Y:S03]  /*0250*/  F2I.FTZ.U32.TRUNC.NTZ R5, R4 ;  /* 0x0000000400057305 */ /* 0x0000a6000021f000 */
[----:B------:R-:W-:-:S04]  /*0260*/  IMAD.MOV R10, RZ, RZ, -R10 ;  /* 0x000000ffff0a7224 */ /* 0x000fc800078e0a0a */
[----:B------:R-:W-:Y:S02]  /*0270*/  IMAD R13, R6, R10, R13 ;  /* 0x0000000a060d7224 */ /* 0x000fe400078e020d */
[----:B0-----:R-:W-:-:S03]  /*0280*/  HFMA2 R4, -RZ, RZ, 0, 0 ;  /* 0x00000000ff047431 */ /* 0x001fc600000001ff */
[----:B------:R-:W-:Y:S02]  /*0290*/  ISETP.GT.U32.AND P0, PT, R6, R13, PT ;  /* 0x0000000d0600720c */ /* 0x000fe40003f04070 */
[----:B--2---:R-:W-:-:S05]  /*02a0*/  IADD3 R12, PT, PT, RZ, -R5, RZ ;  /* 0x80000005ff0c7210 */ /* 0x004fca0007ffe0ff */
[----:B------:R-:W-:Y:S01]  /*02b0*/  IMAD.MOV.U32 R8, RZ, RZ, R12 ;  /* 0x000000ffff087224 */ /* 0x000fe200078e000c */
[----:B------:R-:W-:-:S03]  /*02c0*/  IABS R12, R2 ;  /* 0x00000002000c7213 */ /* 0x000fc60000000000 */
[----:B------:R-:W-:Y:S01]  /*02d0*/  IMAD R11, R8, R3, RZ ;  /* 0x00000003080b7224 */ /* 0x000fe200078e02ff */
[----:B------:R-:W-:Y:S02]  /*02e0*/  IABS R8, R7 ;  /* 0x0000000700087213 */ /* 0x000fe40000000000 */
[----:B------:R-:W-:Y:S01]  /*02f0*/  @!P0 IADD3 R13, PT, PT, R13, -R6, RZ ;  /* 0x800000060d0d8210 */ /* 0x000fe20007ffe0ff */
[----:B------:R-:W-:Y:S01]  /*0300*/  IMAD.HI.U32 R4, R5, R11, R4 ;  /* 0x0000000b05047227 */ /* 0x000fe200078e0004 */
[----:B------:R-:W-:Y:S01]  /*0310*/  MOV R5, R8 ;  /* 0x0000000800057202 */ /* 0x000fe20000000f00 */
[----:B------:R-:W0:Y:S01]  /*0320*/  LDC.64 R10, c[0x0][0x380] ;  /* 0x0000e000ff0a7b82 */ /* 0x000e220000000a00 */
[----:B------:R-:W-:Y:S01]  /*0330*/  ISETP.GT.U32.AND P3, PT, R6, R13, PT ;  /* 0x0000000d0600720c */ /* 0x000fe20003f64070 */
[----:B------:R-:W-:Y:S02]  /*0340*/  IMAD.MOV R8, RZ, RZ, -R12 ;  /* 0x000000ffff087224 */ /* 0x000fe400078e0a0c */
[----:B------:R-:W-:-:S04]  /*0350*/  IMAD.HI.U32 R4, R4, R5, RZ ;  /* 0x0000000504047227 */ /* 0x000fc800078e00ff */
[----:B------:R-:W-:Y:S02]  /*0360*/  IMAD R8, R4, R8, R5 ;  /* 0x0000000804087224 */ /* 0x000fe400078e0205 */
[----:B------:R-:W2:Y:S03]  /*0370*/  LDC.64 R4, c[0x0][0x390] ;  /* 0x0000e400ff047b82 */ /* 0x000ea60000000a00 */
[----:B------:R-:W-:Y:S02]  /*0380*/  ISETP.GT.U32.AND P1, PT, R3, R8, PT ;  /* 0x000000080300720c */ /* 0x000fe40003f24070 */
[----:B------:R-:W-:Y:S02]  /*0390*/  @!P3 IADD3 R13, PT, PT, R13, -R6, RZ ;  /* 0x800000060d0db210 */ /* 0x000fe40007ffe0ff */
[----:B------:R-:W-:Y:S02]  /*03a0*/  ISETP.NE.AND P3, PT, R14, RZ, PT ;  /* 0x000000ff0e00720c */ /* 0x000fe40003f65270 */
[----:B------:R-:W-:Y:S01]  /*03b0*/  @!P2 IADD3 R13, PT, PT, -R13, RZ, RZ ;  /* 0x000000ff0d0da210 */ /* 0x000fe20007ffe1ff */
[----:B0-----:R-:W-:-:S06]  /*03c0*/  IMAD.WIDE R10, R9, 0x4, R10 ;  /* 0x00000004090a7825 */ /* 0x001fcc00078e020a */
[----:B------:R-:W-:Y:S01]  /*03d0*/  @!P1 IMAD.IADD R8, R8, 0x1, -R3 ;  /* 0x0000000108089824 */ /* 0x000fe200078e0a03 */
[----:B------:R-:W-:Y:S01]  /*03e0*/  ISETP.GE.AND P1, PT, R7, RZ, PT ;  /* 0x000000ff0700720c */ /* 0x000fe20003f26270 */
[----:B-1----:R-:W3:Y:S01]  /*03f0*/  LDG.E R15, desc[UR4][R10.64+0x4] ;  /* 0x000004040a0f7981 */ /* 0x002ee2000c1e1900 */
[----:B------:R-:W0:Y:S01]  /*0400*/  LDC.64 R6, c[0x0][0x398] ;  /* 0x0000e600ff067b82 */ /* 0x000e220000000a00 */
[----:B------:R-:W-:Y:S02]  /*0410*/  @!P3 LOP3.LUT R13, RZ, R14, RZ, 0x33, !PT ;  /* 0x0000000eff0db212 */ /* 0x000fe400078e33ff */
[----:B------:R-:W-:-:S13]  /*0420*/  ISETP.GT.U32.AND P0, PT, R3, R8, PT ;  /* 0x000000080300720c */ /* 0x000fda0003f04070 */
[----:B------:R-:W-:-:S05]  /*0430*/  @!P0 IMAD.IADD R8, R8, 0x1, -R3 ;  /* 0x0000000108088824 */ /* 0x000fca00078e0a03 */
[----:B------:R-:W-:Y:S02]  /*0440*/  @!P1 IADD3 R8, PT, PT, -R8, RZ, RZ ;  /* 0x000000ff08089210 */ /* 0x000fe40007ffe1ff */
[----:B------:R-:W-:-:S05]  /*0450*/  @!P4 LOP3.LUT R8, RZ, R2, RZ, 0x33, !PT ;  /* 0x00000002ff08c212 */ /* 0x000fca00078e33ff */
[----:B------:R-:W-:Y:S02]  /*0460*/  IMAD R3, R13, R2, R8 ;  /* 0x000000020d037224 */ /* 0x000fe400078e0208 */
[----:B------:R-:W4:Y:S02]  /*0470*/  LDG.E R13, desc[UR4][R10.64] ;  /* 0x000000040a0d7981 */ /* 0x000f24000c1e1900 */
[----:B0-----:R-:W-:-:S04]  /*0480*/  IMAD.WIDE R6, R3, 0x4, R6 ;  /* 0x0000000403067825 */ /* 0x001fc800078e0206 */
[----:B--2---:R-:W-:Y:S02]  /*0490*/  IMAD.WIDE R4, R3, 0x4, R4 ;  /* 0x0000000403047825 */ /* 0x004fe400078e0204 */
[----:B------:R-:W3:Y:S01]  /*04a0*/  LDG.E R6, desc[UR4][R6.64] ;  /* 0x0000000406067981 */ /* 0x000ee2000c1e1900 */
[----:B------:R-:W0:Y:S03]  /*04b0*/  LDC.64 R2, c[0x0][0x388] ;  /* 0x0000e200ff027b82 */ /* 0x000e260000000a00 */
[----:B------:R-:W2:Y:S01]  /*04c0*/  LDG.E R4, desc[UR4][R4.64] ;  /* 0x0000000404047981 */ /* 0x000ea2000c1e1900 */
[----:B0-----:R-:W-:-:S04]  /*04d0*/  IMAD.WIDE R2, R9, 0x4, R2 ;  /* 0x0000000409027825 */ /* 0x001fc800078e0202 */
[C---:B---3--:R-:W-:Y:S01]  /*04e0*/  FMUL R17, R6.reuse, R15 ;  /* 0x0000000f06117220 */ /* 0x048fe20000400000 */
[----:B----4-:R-:W-:-:S03]  /*04f0*/  FMUL R0, R6, R13 ;  /* 0x0000000d06007220 */ /* 0x010fc60000400000 */
[C---:B--2---:R-:W-:Y:S01]  /*0500*/  FFMA R17, R4.reuse, R13, R17 ;  /* 0x0000000d04117223 */ /* 0x044fe20000000011 */
[----:B------:R-:W-:-:S04]  /*0510*/  FFMA R15, R4, R15, -R0 ;  /* 0x0000000f040f7223 */ /* 0x000fc80000000800 */
[----:B------:R-:W-:Y:S04]  /*0520*/  STG.E desc[UR4][R2.64], R17 ;  /* 0x0000001102007986 */ /* 0x000fe8000c101904 */
[----:B------:R-:W-:Y:S01]  /*0530*/  STG.E desc[UR4][R2.64+0x4], R15 ;  /* 0x0000040f02007986 */ /* 0x000fe2000c101904 */
[----:B------:R-:W-:Y:S05]  /*0540*/  EXIT ;  /* 0x000000000000794d */ /* 0x000fea0003800000 */
.L_x_54:
        /* <DEDUP_REMOVED lines=11> */
.L_x_62:


//--------------------- .text.rope_norm           --------------------------
	.section	.text.rope_norm,"ax",@progbits
	.align	128
        .global         rope_norm
        .type           rope_norm,@function
        .size           rope_norm,(.L_x_63 - rope_norm)
        .other          rope_norm,@"STO_CUDA_ENTRY STV_DEFAULT"
rope_norm:
.text.rope_norm:
        /* <DEDUP_REMOVED lines=19> */
[----:B------:R-:W-:Y:S01]  /*0130*/  IABS R14, R6 ;  /* 0x00000006000e7213 */ /* 0x000fe20000000000 */
[----:B------:R-:W1:Y:S01]  /*0140*/  LDCU.64 UR4, c[0x0][0x358] ;  /* 0x00006b00ff0477ac */ /* 0x000e620008000a00 */
[----:B------:R-:W-:Y:S02]  /*0150*/  IABS R3, R2 ;  /* 0x0000000200037213 */ /* 0x000fe40000000000 */
[----:B------:R-:W-:Y:S01]  /*0160*/  ISETP.GE.AND P4, PT, R9, RZ, PT ;  /* 0x000000ff0900720c */ /* 0x000fe20003f86270 */
[----:B0-----:R-:W0:Y:S01]  /*0170*/  MUFU.RCP R8, R8 ;  /* 0x0000000800087308 */ /* 0x001e220000001000 */
[----:B------:R-:W-:-:S07]  /*0180*/  ISETP.NE.AND P3, PT, R2, RZ, PT ;  /* 0x000000ff0200720c */ /* 0x000fce0003f65270 */
[----:B------:R-:W2:Y:S01]  /*0190*/  I2F.RP R12, R3 ;  /* 0x00000003000c7306 */ /* 0x000ea20000209400 */
[----:B0-----:R-:W-:Y:S01]  /*01a0*/  VIADD R10, R8, 0xffffffe ;  /* 0x0ffffffe080a7836 */ /* 0x001fe20000000000 */
[----:B------:R-:W-:-:S06]  /*01b0*/  IABS R8, R9 ;  /* 0x0000000900087213 */ /* 0x000fcc0000000000 */
[----:B------:R0:W3:Y:S08]  /*01c0*/  F2I.FTZ.U32.TRUNC.NTZ R11, R10 ;  /* 0x0000000a000b7305 */ /* 0x0000f0000021f000 */
[----:B--2---:R-:W2:Y:S01]  /*01d0*/  MUFU.RCP R12, R12 ;  /* 0x0000000c000c7308 */ /* 0x004ea20000001000 */
[----:B0-----:R-:W-:Y:S02]  /*01e0*/  HFMA2 R10, -RZ, RZ, 0, 0 ;  /* 0x00000000ff0a7431 */ /* 0x001fe400000001ff */
[----:B---3--:R-:W-:-:S04]  /*01f0*/  IMAD.MOV R16, RZ, RZ, -R11 ;  /* 0x000000ffff107224 */ /* 0x008fc800078e0a0b */
[----:B------:R-:W-:-:S04]  /*0200*/  IMAD R15, R16, R7, RZ ;  /* 0x00000007100f7224 */ /* 0x000fc800078e02ff */
[----:B------:R-:W-:Y:S01]  /*0210*/  IMAD.HI.U32 R10, R11, R15, R10 ;  /* 0x0000000f0b0a7227 */ /* 0x000fe200078e000a */
[----:B--2---:R-:W-:-:S04]  /*0220*/  IADD3 R4, PT, PT, R12, 0xffffffe, RZ ;  /* 0x0ffffffe0c047810 */ /* 0x004fc80007ffe0ff */
[----:B------:R0:W2:Y:S01]  /*0230*/  F2I.FTZ.U32.TRUNC.NTZ R5, R4 ;  /* 0x0000000400057305 */ /* 0x0000a2000021f000 */
[----:B------:R-:W-:-:S04]  /*0240*/  IMAD.HI.U32 R10, R10, R8, RZ ;  /* 0x000000080a0a7227 */ /* 0x000fc800078e00ff */
[----:B------:R-:W-:Y:S01]  /*0250*/  IMAD.MOV R10, RZ, RZ, -R10 ;  /* 0x000000ffff0a7224 */ /* 0x000fe200078e0a0a */
[----:B0-----:R-:W-:-:S03]  /*0260*/  MOV R4, RZ ;  /* 0x000000ff00047202 */ /* 0x001fc60000000f00 */
[----:B------:R-:W-:Y:S02]  /*0270*/  IMAD R8, R7, R10, R8 ;  /* 0x0000000a07087224 */ /* 0x000fe400078e0208 */
[----:B--2---:R-:W-:-:S03]  /*0280*/  IMAD.MOV R12, RZ, RZ, -R5 ;  /* 0x000000ffff0c7224 */ /* 0x004fc600078e0a05 */
        /* <DEDUP_REMOVED lines=12> */
[----:B------:R-:W-:-:S10]  /*0350*/  ISETP.GT.U32.AND P1, PT, R3, R12, PT ;  /* 0x0000000c0300720c */ /* 0x000fd40003f24070 */
[----:B------:R-:W-:Y:S02]  /*0360*/  @!P2 IADD3 R8, PT, PT, R8, -R7, RZ ;  /* 0x800000070808a210 */ /* 0x000fe40007ffe0ff */
[----:B------:R-:W-:Y:S01]  /*0370*/  ISETP.NE.AND P2, PT, R13, RZ, PT ;  /* 0x000000ff0d00720c */ /* 0x000fe20003f45270 */
[----:B------:R-:W-:Y:S01]  /*0380*/  @!P1 IMAD.IADD R12, R12, 0x1, -R3 ;  /* 0x000000010c0c9824 */ /* 0x000fe200078e0a03 */
[----:B------:R-:W-:Y:S02]  /*0390*/  ISETP.GE.AND P1, PT, R6, RZ, PT ;  /* 0x000000ff0600720c */ /* 0x000fe40003f26270 */
[----:B------:R-:W3:Y:S01]  /*03a0*/  LDC.64 R6, c[0x0][0x398] ;  /* 0x0000e600ff067b82 */ /* 0x000ee20000000a00 */
[----:B------:R-:W-:Y:S02]  /*03b0*/  @!P4 IADD3 R8, PT, PT, -R8, RZ, RZ ;  /* 0x000000ff0808c210 */ /* 0x000fe40007ffe1ff */
[----:B------:R-:W-:-:S06]  /*03c0*/  ISETP.GT.U32.AND P0, PT, R3, R12, PT ;  /* 0x0000000c0300720c */ /* 0x000fcc0003f04070 */
[----:B------:R-:W-:Y:S01]  /*03d0*/  @!P2 LOP3.LUT R8, RZ, R13, RZ, 0x33, !PT ;  /* 0x0000000dff08a212 */ /* 0x000fe200078e33ff */
[----:B------:R-:W-:-:S06]  /*03e0*/  IMAD R13, R9, UR6, R0 ;  /* 0x00000006090d7c24 */ /* 0x000fcc000f8e0200 */
[----:B------:R-:W-:-:S05]  /*03f0*/  @!P0 IMAD.IADD R12, R12, 0x1, -R3 ;  /* 0x000000010c0c8824 */ /* 0x000fca00078e0a03 */
[----:B------:R-:W-:Y:S02]  /*0400*/  @!P1 IADD3 R12, PT, PT, -R12, RZ, RZ ;  /* 0x000000ff0c0c9210 */ /* 0x000fe40007ffe1ff */
[----:B------:R-:W-:-:S05]  /*0410*/  @!P3 LOP3.LUT R12, RZ, R2, RZ, 0x33, !PT ;  /* 0x00000002ff0cb212 */ /* 0x000fca00078e33ff */
[----:B------:R-:W-:Y:S02]  /*0420*/  IMAD R9, R8, R2, R12 ;  /* 0x0000000208097224 */ /* 0x000fe400078e020c */
[----:B0-----:R-:W-:-:S04]  /*0430*/  IMAD.WIDE R2, R13, 0x4, R10 ;  /* 0x000000040d027825 */ /* 0x001fc800078e020a */
[C---:B---3--:R-:W-:Y:S01]  /*0440*/  IMAD.WIDE R6, R9.reuse, 0x4, R6 ;  /* 0x0000000409067825 */ /* 0x048fe200078e0206 */
[----:B-1----:R-:W3:Y:S03]  /*0450*/  LDG.E R15, desc[UR4][R2.64+0x4] ;  /* 0x00000404020f7981 */ /* 0x002ee6000c1e1900 */
[----:B--2---:R-:W-:Y:S01]  /*0460*/  IMAD.WIDE R4, R9, 0x4, R4 ;  /* 0x0000000409047825 */ /* 0x004fe200078e0204 */
[----:B------:R-:W2:Y:S01]  /*0470*/  LDG.E R11, desc[UR4][R2.64] ;  /* 0x00000004020b7981 */ /* 0x000ea2000c1e1900 */
[----:B------:R-:W0:Y:S03]  /*0480*/  LDC.64 R8, c[0x0][0x388] ;  /* 0x0000e200ff087b82 */ /* 0x000e260000000a00 */
[----:B------:R-:W3:Y:S04]  /*0490*/  LDG.E R6, desc[UR4][R6.64] ;  /* 0x0000000406067981 */ /* 0x000ee8000c1e1900 */
[----:B------:R-:W4:Y:S01]  /*04a0*/  LDG.E R4, desc[UR4][R4.64] ;  /* 0x0000000404047981 */ /* 0x000f22000c1e1900 */
[----:B0-----:R-:W-:-:S04]  /*04b0*/  IMAD.WIDE R8, R13, 0x4, R8 ;  /* 0x000000040d087825 */ /* 0x001fc800078e0208 */
[-C--:B---3--:R-:W-:Y:S01]  /*04c0*/  FMUL R17, R6, R15.reuse ;  /* 0x0000000f06117220 */ /* 0x088fe20000400000 */
[----:B----4-:R-:W-:-:S03]  /*04d0*/  FMUL R15, R4, R15 ;  /* 0x0000000f040f7220 */ /* 0x010fc60000400000 */
[-C--:B--2---:R-:W-:Y:S01]  /*04e0*/  FFMA R17, R4, R11.reuse, -R17 ;  /* 0x0000000b04117223 */ /* 0x084fe20000000811 */
[----:B------:R-:W-:-:S04]  /*04f0*/  FFMA R15, R6, R11, R15 ;  /* 0x0000000b060f7223 */ /* 0x000fc8000000000f */
[----:B------:R-:W-:Y:S04]  /*0500*/  STG.E desc[UR4][R8.64], R17 ;  /* 0x0000001108007986 */ /* 0x000fe8000c101904 */
[----:B------:R-:W-:Y:S01]  /*0510*/  STG.E desc[UR4][R8.64+0x4], R15 ;  /* 0x0000040f08007986 */ /* 0x000fe2000c101904 */
[----:B------:R-:W-:Y:S05]  /*0520*/  EXIT ;  /* 0x000000000000794d */ /* 0x000fea0003800000 */
.L_x_55:
        /* <DEDUP_REMOVED lines=13> */
.L_x_63:


//--------------------- .nv.global.init           --------------------------
	.section	.nv.global.init,"aw",@progbits
	.align	4
.nv.global.init:
	.type		__cudart_i2opi_f,@object
	.size		__cudart_i2opi_f,(.L_10 - __cudart_i2opi_f)
__cudart_i2opi_f:
        /*0000*/ 	.byte	0x41, 0x90, 0x43, 0x3c, 0x99, 0x95, 0x62, 0xdb, 0xc0, 0xdd, 0x34, 0xf5, 0xd1, 0x57, 0x27, 0xfc
        /*0010*/ 	.byte	0x29, 0x15, 0x44, 0x4e, 0x6e, 0x83, 0xf9, 0xa2
.L_10:


//--------------------- .nv.shared.reserved.0     --------------------------
	.section	.nv.shared.reserved.0,"aw",@nobits
	.weak		__nv_reservedSMEM_offset_0_alias
	.size		__nv_reservedSMEM_offset_0_alias, 0, 64
	.other		__nv_reservedSMEM_offset_0_alias,@"STO_CUDA_RESERVED_SHARED STV_DEFAULT"
__nv_reservedSMEM_offset_0_alias:
	.zero		0
	.zero		64


//--------------------- .nv.global                --------------------------
	.section	.nv.global,"aw",@nobits
.nv.global:
	.type		_ZN34_INTERNAL_1b553ea5_4_k_cu_89fd518e4cuda3std6ranges3__45__cpo9iter_moveE,@object
	.size		_ZN34_INTERNAL_1b553ea5_4_k_cu_89fd518e4cuda3std6ranges3__45__cpo9iter_moveE,(_ZN34_INTERNAL_1b553ea5_4_k_cu_89fd518e4cuda3std3__436_GLOBAL__N__1b553ea5_4_k_cu_89fd518e6ignoreE - _ZN34_INTERNAL_1b553ea5_4_k_cu_89fd518e4cuda3std6ranges3__45__cpo9iter_moveE)
_ZN34_INTERNAL_1b553ea5_4_k_cu_89fd518e4cuda3std6ranges3__45__cpo9iter_moveE:
	.zero		1
	.type		_ZN34_INTERNAL_1b553ea5_4_k_cu_89fd518e4cuda3std3__436_GLOBAL__N__1b553ea5_4_k_cu_89fd518e6ignoreE,@object
	.size		_ZN34_INTERNAL_1b553ea5_4_k_cu_89fd518e4cuda3std3__436_GLOBAL__N__1b553ea5_4_k_cu_89fd518e6ignoreE,(_ZN34_INTERNAL_1b553ea5_4_k_cu_89fd518e4cuda3std3__45__cpo4cendE - _ZN34_INTERNAL_1b553ea5_4_k_cu_89fd518e4cuda3std3__436_GLOBAL__N__1b553ea5_4_k_cu_89fd518e6ignoreE)
_ZN34_INTERNAL_1b553ea5_4_k_cu_89fd518e4cuda3std3__436_GLOBAL__N__1b553ea5_4_k_cu_89fd518e6ignoreE:
	.zero		1
	.type		_ZN34_INTERNAL_1b553ea5_4_k_cu_89fd518e4cuda3std3__45__cpo4cendE,@object
	.size		_ZN34_INTERNAL_1b553ea5_4_k_cu_89fd518e4cuda3std3__45__cpo4cendE,(_ZN34_INTERNAL_1b553ea5_4_k_cu_89fd518e4cuda3std3__45__cpo3endE - _ZN34_INTERNAL_1b553ea5_4_k_cu_89fd518e4cuda3std3__45__cpo4cendE)
_ZN34_INTERNAL_1b553ea5_4_k_cu_89fd518e4cuda3std3__45__cpo4cendE:
	.zero		1
	.type		_ZN34_INTERNAL_1b553ea5_4_k_cu_89fd518e4cuda3std3__45__cpo3endE,@object
	.size		_ZN34_INTERNAL_1b553ea5_4_k_cu_89fd518e4cuda3std3__45__cpo3endE,(_ZN34_INTERNAL_1b553ea5_4_k_cu_89fd518e4cuda3std3__48in_placeE - _ZN34_INTERNAL_1b553ea5_4_k_cu_89fd518e4cuda3std3__45__cpo3endE)
_ZN34_INTERNAL_1b553ea5_4_k_cu_89fd518e4cuda3std3__45__cpo3endE:
	.zero		1
	.type		_ZN34_INTERNAL_1b553ea5_4_k_cu_89fd518e4cuda3std3__48in_placeE,@object
	.size		_ZN34_INTERNAL_1b553ea5_4_k_cu_89fd518e4cuda3std3__48in_placeE,(_ZN34_INTERNAL_1b553ea5_4_k_cu_89fd518e4cuda3std6ranges3__45__cpo7advanceE - _ZN34_INTERNAL_1b553ea5_4_k_cu_89fd518e4cuda3std3__48in_placeE)
_ZN34_INTERNAL_1b553ea5_4_k_cu_89fd518e4cuda3std3__48in_placeE:
	.zero		1
	.type		_ZN34_INTERNAL_1b553ea5_4_k_cu_89fd518e4cuda3std6ranges3__45__cpo7advanceE,@object
	.size		_ZN34_INTERNAL_1b553ea5_4_k_cu_89fd518e4cuda3std6ranges3__45__cpo7advanceE,(_ZN34_INTERNAL_1b553ea5_4_k_cu_89fd518e4cuda3std3__45__cpo5beginE - _ZN34_INTERNAL_1b553ea5_4_k_cu_89fd518e4cuda3std6ranges3__45__cpo7advanceE)
_ZN34_INTERNAL_1b553ea5_4_k_cu_89fd518e4cuda3std6ranges3__45__cpo7advanceE:
	.zero		1
	.type		_ZN34_INTERNAL_1b553ea5_4_k_cu_89fd518e4cuda3std3__45__cpo5beginE,@object
	.size		_ZN34_INTERNAL_1b553ea5_4_k_cu_89fd518e4cuda3std3__45__cpo5beginE,(_ZN34_INTERNAL_1b553ea5_4_k_cu_89fd518e4cuda3std3__419piecewise_constructE - _ZN34_INTERNAL_1b553ea5_4_k_cu_89fd518e4cuda3std3__45__cpo5beginE)
_ZN34_INTERNAL_1b553ea5_4_k_cu_89fd518e4cuda3std3__45__cpo5beginE:
	.zero		1
	.type		_ZN34_INTERNAL_1b553ea5_4_k_cu_89fd518e4cuda3std3__419piecewise_constructE,@object
	.size		_ZN34_INTERNAL_1b553ea5_4_k_cu_89fd518e4cuda3std3__419piecewise_constructE,(_ZN34_INTERNAL_1b553ea5_4_k_cu_89fd518e4cuda3std3__45__cpo6cbeginE - _ZN34_INTERNAL_1b553ea5_4_k_cu_89fd518e4cuda3std3__419piecewise_constructE)
_ZN34_INTERNAL_1b553ea5_4_k_cu_89fd518e4cuda3std3__419piecewise_constructE:
	.zero		1
	.type		_ZN34_INTERNAL_1b553ea5_4_k_cu_89fd518e4cuda3std3__45__cpo6cbeginE,@object
	.size		_ZN34_INTERNAL_1b553ea5_4_k_cu_89fd518e4cuda3std3__45__cpo6cbeginE,(_ZN34_INTERNAL_1b553ea5_4_k_cu_89fd518e4cuda3std6ranges3__45__cpo4swapE - _ZN34_INTERNAL_1b553ea5_4_k_cu_89fd518e4cuda3std3__45__cpo6cbeginE)
_ZN34_INTERNAL_1b553ea5_4_k_cu_89fd518e4cuda3std3__45__cpo6cbeginE:
	.zero		1
	.type		_ZN34_INTERNAL_1b553ea5_4_k_cu_89fd518e4cuda3std6ranges3__45__cpo4swapE,@object
	.size		_ZN34_INTERNAL_1b553ea5_4_k_cu_89fd518e4cuda3std6ranges3__45__cpo4swapE,(.L_7 - _ZN34_INTERNAL_1b553ea5_4_k_cu_89fd518e4cuda3std6ranges3__45__cpo4swapE)
_ZN34_INTERNAL_1b553ea5_4_k_cu_89fd518e4cuda3std6ranges3__45__cpo4swapE:
	.zero		1
.L_7:


//--------------------- .nv.constant0.rope_all_backward_f32 --------------------------
	.section	.nv.constant0.rope_all_backward_f32,"a",@progbits
	.sectionflags	@""
	.align	4
.nv.constant0.rope_all_backward_f32:
	.zero		940


//--------------------- .nv.constant0.rope_all_f32 --------------------------
	.section	.nv.constant0.rope_all_f32,"a",@progbits
	.sectionflags	@""
	.align	4
.nv.constant0.rope_all_f32:
	.zero		940


//--------------------- .nv.constant0.rope_backward_f32 --------------------------
	.section	.nv.constant0.rope_backward_f32,"a",@progbits
	.sectionflags	@""
	.align	4
.nv.constant0.rope_backward_f32:
	.zero		924


//--------------------- .nv.constant0.rope_f32    --------------------------
	.section	.nv.constant0.rope_f32,"a",@progbits
	.sectionflags	@""
	.align	4
.nv.constant0.rope_f32:
	.zero		924


//--------------------- .nv.constant0.rope_all_backward --------------------------
	.section	.nv.constant0.rope_all_backward,"a",@progbits
	.sectionflags	@""
	.align	4
.nv.constant0.rope_all_backward:
	.zero		956


//--------------------- .nv.constant0.rope_all_norm --------------------------
	.section	.nv.constant0.rope_all_norm,"a",@progbits
	.sectionflags	@""
	.align	4
.nv.constant0.rope_all_norm:
	.zero		956


//--------------------- .nv.constant0.rope_backward --------------------------
	.section	.nv.constant0.rope_backward,"a",@progbits
	.sectionflags	@""
	.align	4
.nv.constant0.rope_backward:
	.zero		940


//--------------------- .nv.constant0.rope_norm   --------------------------
	.section	.nv.constant0.rope_norm,"a",@progbits
	.sectionflags	@""
	.align	4
.nv.constant0.rope_norm:
	.zero		940


//--------------------- SYMBOLS --------------------------

	.type		.nv.reservedSmem.offset0,@object
	.size		.nv.reservedSmem.offset0,0x4
